def attn_fwd(
    Q,
    K,
    V,
    Out,
    Lse,
    sm_scale,
    stride_qz,
    stride_qh,
    stride_qm,
    stride_qk,
    stride_kz,
    stride_kh,
    stride_kn,
    stride_kk,
    stride_vz,
    stride_vh,
    stride_vn,
    stride_vk,
    stride_oz,
    stride_oh,
    stride_om,
    stride_ok,
    seqlen_q,
    seqlen_k,
    BLOCK_M: tl.constexpr,
    BLOCK_N: tl.constexpr,
    HEAD_DIM: tl.constexpr,
    CAUSAL: tl.constexpr,
):
    start_m = tl.program_id(0)
    off_hz = tl.program_id(1)
    q_off = off_hz * stride_qh
    k_off = off_hz * stride_kh
    v_off = off_hz * stride_vh
    offs_m = start_m * BLOCK_M + tl.arange(0, BLOCK_M)
    offs_d = tl.arange(0, HEAD_DIM)
    offs_n = tl.arange(0, BLOCK_N)
    q_ptrs = Q + q_off + offs_m[:, None] * stride_qm + offs_d[None, :] * stride_qk
    k_ptrs = K + k_off + offs_d[:, None] * stride_kk + offs_n[None, :] * stride_kn
    v_ptrs = V + v_off + offs_n[:, None] * stride_vn + offs_d[None, :] * stride_vk
    m_i = tl.full([BLOCK_M], float("-inf"), dtype=tl.float32)
    l_i = tl.zeros([BLOCK_M], dtype=tl.float32) + 1.0
    acc = tl.zeros([BLOCK_M, HEAD_DIM], dtype=tl.float32)
    q = tl.load(q_ptrs)
    acc, l_i, m_i = _attn_fwd_inner(
        acc,
        l_i,
        m_i,
        q,
        k_ptrs,
        v_ptrs,
        sm_scale,
        stride_kn,
        stride_vn,
        start_m,
        seqlen_k,
        BLOCK_M,
        BLOCK_N,
        HEAD_DIM,
        CAUSAL,
    )
    acc = acc / l_i[:, None]
    lse = m_i + tl.math.log2(l_i) / 1.4426950408889634
    o_ptrs = (
        Out
        + off_hz * stride_oh
        + offs_m[:, None] * stride_om
        + offs_d[None, :] * stride_ok
    )
    tl.store(o_ptrs, acc.to(Out.dtype.element_ty))
    tl.store(Lse + off_hz * seqlen_q + offs_m, lse)

# config = {"BLOCK_M": 32, "BLOCK_N": 64, "HEAD_DIM": 256, "arch": "sm_90", "causal": false, "dtype": "bf16", "num_stages": 3, "num_warps": 8}
# arch = sm_90


// ===== COMPILED SASS (sm_90a) =====

	.target	sm_90a

	.elftype	@"ET_EXEC"


//--------------------- .note.nv.tkinfo           --------------------------
	.section	.note.nv.tkinfo,"",@"SHT_NOTE"
	.sectionflags	@"SHF_NOTE_NV_TKINFO"
	.tkinfo
        /*0018*/ 	.word	0x00000002
        /*0030*/ 	.string	""
        /*0030*/ 	.string	"ptxas"
        /*0030*/ 	.string	"Cuda compilation tools, release 13.0, V13.0.88"
        /*0030*/ 	.string	"Build cuda_13.0.r13.0/compiler.36424714_0"
        /*0030*/ 	.string	"-v  -suppress-debug-info  -lineinfo  -arch sm_90a "



//--------------------- .note.nv.cuinfo           --------------------------
	.section	.note.nv.cuinfo,"",@"SHT_NOTE"
	.sectionflags	@"SHF_NOTE_NV_CUINFO"
        /*0018*/ 	.short	0x0002
        /*001a*/ 	.short	0x005a
        /*001c*/ 	.short	0x0082
	.zero		2


//--------------------- .nv.info                  --------------------------
	.section	.nv.info,"",@"SHT_CUDA_INFO"
	.align	4


	//----- nvinfo : EIATTR_REGCOUNT
	.align		4
        /*0000*/ 	.byte	0x04, 0x2f
        /*0002*/ 	.short	(.L_2 - .L_1)
	.align		4
.L_1:
        /*0004*/ 	.word	index@(attn_fwd)
        /*0008*/ 	.word	0x000000ff


	//----- nvinfo : EIATTR_FRAME_SIZE
	.align		4
.L_2:
        /*000c*/ 	.byte	0x04, 0x11
        /*000e*/ 	.short	(.L_4 - .L_3)
	.align		4
.L_3:
        /*0010*/ 	.word	index@(attn_fwd)
        /*0014*/ 	.word	0x00000208


	//----- nvinfo : EIATTR_MIN_STACK_SIZE
	.align		4
.L_4:
        /*0018*/ 	.byte	0x04, 0x12
        /*001a*/ 	.short	(.L_6 - .L_5)
	.align		4
.L_5:
        /*001c*/ 	.word	index@(attn_fwd)
        /*0020*/ 	.word	0x00000208
.L_6:


//--------------------- .nv.compat                --------------------------
	.section	.nv.compat,"",@"SHT_CUDA_COMPAT_INFO"
	.align	4
        /*0000*/ 	.byte	0x02, 0x09, 0x01, 0x00, 0x02, 0x02, 0x01, 0x00, 0x02, 0x05, 0x05, 0x00, 0x03, 0x07, 0x01, 0x01
        /*0010*/ 	.byte	0x02, 0x03, 0x00, 0x00, 0x02, 0x06, 0x01, 0x00, 0x04, 0x0b, 0x08, 0x00, 0x00, 0x00, 0x00, 0x00
        /*0020*/ 	.byte	0x00, 0x00, 0x00, 0x00


//--------------------- .nv.info.attn_fwd         --------------------------
	.section	.nv.info.attn_fwd,"",@"SHT_CUDA_INFO"
	.sectionflags	@""
	.align	4


	//----- nvinfo : EIATTR_CUDA_API_VERSION
	.align		4
        /*0000*/ 	.byte	0x04, 0x37
        /*0002*/ 	.short	(.L_8 - .L_7)
.L_7:
        /*0004*/ 	.word	0x00000082


	//----- nvinfo : EIATTR_KPARAM_INFO
	.align		4
.L_8:
        /*0008*/ 	.byte	0x04, 0x17
        /*000a*/ 	.short	(.L_10 - .L_9)
.L_9:
        /*000c*/ 	.word	0x00000000
        /*0010*/ 	.short	0x0019
        /*0012*/ 	.short	0x0080
        /*0014*/ 	.byte	0x00, 0xf4, 0x21, 0x00


	//----- nvinfo : EIATTR_KPARAM_INFO
	.align		4
.L_10:
        /*0018*/ 	.byte	0x04, 0x17
        /*001a*/ 	.short	(.L_12 - .L_11)
.L_11:
        /*001c*/ 	.word	0x00000000
        /*0020*/ 	.short	0x0018
        /*0022*/ 	.short	0x0078
        /*0024*/ 	.byte	0x00, 0xf4, 0x21, 0x00


	//----- nvinfo : EIATTR_KPARAM_INFO
	.align		4
.L_12:
        /*0028*/ 	.byte	0x04, 0x17
        /*002a*/ 	.short	(.L_14 - .L_13)
.L_13:
        /*002c*/ 	.word	0x00000000
        /*0030*/ 	.short	0x0017
        /*0032*/ 	.short	0x0070
        /*0034*/ 	.byte	0x00, 0xf0, 0x11, 0x00


	//----- nvinfo : EIATTR_KPARAM_INFO
	.align		4
.L_14:
        /*0038*/ 	.byte	0x04, 0x17
        /*003a*/ 	.short	(.L_16 - .L_15)
.L_15:
        /*003c*/ 	.word	0x00000000
        /*0040*/ 	.short	0x0016
        /*0042*/ 	.short	0x006c
        /*0044*/ 	.byte	0x00, 0xf0, 0x11, 0x00


	//----- nvinfo : EIATTR_KPARAM_INFO
	.align		4
.L_16:
        /*0048*/ 	.byte	0x04, 0x17
        /*004a*/ 	.short	(.L_18 - .L_17)
.L_17:
        /*004c*/ 	.word	0x00000000
        /*0050*/ 	.short	0x0015
        /*0052*/ 	.short	0x0068
        /*0054*/ 	.byte	0x00, 0xf0, 0x11, 0x00


	//----- nvinfo : EIATTR_KPARAM_INFO
	.align		4
.L_18:
        /*0058*/ 	.byte	0x04, 0x17
        /*005a*/ 	.short	(.L_20 - .L_19)
.L_19:
        /*005c*/ 	.word	0x00000000
        /*0060*/ 	.short	0x0014
        /*0062*/ 	.short	0x0064
        /*0064*/ 	.byte	0x00, 0xf0, 0x11, 0x00


	//----- nvinfo : EIATTR_KPARAM_INFO
	.align		4
.L_20:
        /*0068*/ 	.byte	0x04, 0x17
        /*006a*/ 	.short	(.L_22 - .L_21)
.L_21:
        /*006c*/ 	.word	0x00000000
        /*0070*/ 	.short	0x0013
        /*0072*/ 	.short	0x0060
        /*0074*/ 	.byte	0x00, 0xf0, 0x11, 0x00


	//----- nvinfo : EIATTR_KPARAM_INFO
	.align		4
.L_22:
        /*0078*/ 	.byte	0x04, 0x17
        /*007a*/ 	.short	(.L_24 - .L_23)
.L_23:
        /*007c*/ 	.word	0x00000000
        /*0080*/ 	.short	0x0012
        /*0082*/ 	.short	0x005c
        /*0084*/ 	.byte	0x00, 0xf0, 0x11, 0x00


	//----- nvinfo : EIATTR_KPARAM_INFO
	.align		4
.L_24:
        /*0088*/ 	.byte	0x04, 0x17
        /*008a*/ 	.short	(.L_26 - .L_25)
.L_25:
        /*008c*/ 	.word	0x00000000
        /*0090*/ 	.short	0x0011
        /*0092*/ 	.short	0x0058
        /*0094*/ 	.byte	0x00, 0xf0, 0x11, 0x00


	//----- nvinfo : EIATTR_KPARAM_INFO
	.align		4
.L_26:
        /*0098*/ 	.byte	0x04, 0x17
        /*009a*/ 	.short	(.L_28 - .L_27)
.L_27:
        /*009c*/ 	.word	0x00000000
        /*00a0*/ 	.short	0x0010
        /*00a2*/ 	.short	0x0054
        /*00a4*/ 	.byte	0x00, 0xf0, 0x11, 0x00


	//----- nvinfo : EIATTR_KPARAM_INFO
	.align		4
.L_28:
        /*00a8*/ 	.byte	0x04, 0x17
        /*00aa*/ 	.short	(.L_30 - .L_29)
.L_29:
        /*00ac*/ 	.word	0x00000000
        /*00b0*/ 	.short	0x000f
        /*00b2*/ 	.short	0x0050
        /*00b4*/ 	.byte	0x00, 0xf0, 0x11, 0x00


	//----- nvinfo : EIATTR_KPARAM_INFO
	.align		4
.L_30:
        /*00b8*/ 	.byte	0x04, 0x17
        /*00ba*/ 	.short	(.L_32 - .L_31)
.L_31:
        /*00bc*/ 	.word	0x00000000
        /*00c0*/ 	.short	0x000e
        /*00c2*/ 	.short	0x004c
        /*00c4*/ 	.byte	0x00, 0xf0, 0x11, 0x00


	//----- nvinfo : EIATTR_KPARAM_INFO
	.align		4
.L_32:
        /*00c8*/ 	.byte	0x04, 0x17
        /*00ca*/ 	.short	(.L_34 - .L_33)
.L_33:
        /*00cc*/ 	.word	0x00000000
        /*00d0*/ 	.short	0x000d
        /*00d2*/ 	.short	0x0048
        /*00d4*/ 	.byte	0x00, 0xf0, 0x11, 0x00


	//----- nvinfo : EIATTR_KPARAM_INFO
	.align		4
.L_34:
        /*00d8*/ 	.byte	0x04, 0x17
        /*00da*/ 	.short	(.L_36 - .L_35)
.L_35:
        /*00dc*/ 	.word	0x00000000
        /*00e0*/ 	.short	0x000c
        /*00e2*/ 	.short	0x0044
        /*00e4*/ 	.byte	0x00, 0xf0, 0x11, 0x00


	//----- nvinfo : EIATTR_KPARAM_INFO
	.align		4
.L_36:
        /*00e8*/ 	.byte	0x04, 0x17
        /*00ea*/ 	.short	(.L_38 - .L_37)
.L_37:
        /*00ec*/ 	.word	0x00000000
        /*00f0*/ 	.short	0x000b
        /*00f2*/ 	.short	0x0040
        /*00f4*/ 	.byte	0x00, 0xf0, 0x11, 0x00


	//----- nvinfo : EIATTR_KPARAM_INFO
	.align		4
.L_38:
        /*00f8*/ 	.byte	0x04, 0x17
        /*00fa*/ 	.short	(.L_40 - .L_39)
.L_39:
        /*00fc*/ 	.word	0x00000000
        /*0100*/ 	.short	0x000a
        /*0102*/ 	.short	0x003c
        /*0104*/ 	.byte	0x00, 0xf0, 0x11, 0x00


	//----- nvinfo : EIATTR_KPARAM_INFO
	.align		4
.L_40:
        /*0108*/ 	.byte	0x04, 0x17
        /*010a*/ 	.short	(.L_42 - .L_41)
.L_41:
        /*010c*/ 	.word	0x00000000
        /*0110*/ 	.short	0x0009
        /*0112*/ 	.short	0x0038
        /*0114*/ 	.byte	0x00, 0xf0, 0x11, 0x00


	//----- nvinfo : EIATTR_KPARAM_INFO
	.align		4
.L_42:
        /*0118*/ 	.byte	0x04, 0x17
        /*011a*/ 	.short	(.L_44 - .L_43)
.L_43:
        /*011c*/ 	.word	0x00000000
        /*0120*/ 	.short	0x0008
        /*0122*/ 	.short	0x0034
        /*0124*/ 	.byte	0x00, 0xf0, 0x11, 0x00


	//----- nvinfo : EIATTR_KPARAM_INFO
	.align		4
.L_44:
        /*0128*/ 	.byte	0x04, 0x17
        /*012a*/ 	.short	(.L_46 - .L_45)
.L_45:
        /*012c*/ 	.word	0x00000000
        /*0130*/ 	.short	0x0007
        /*0132*/ 	.short	0x0030
        /*0134*/ 	.byte	0x00, 0xf0, 0x11, 0x00


	//----- nvinfo : EIATTR_KPARAM_INFO
	.align		4
.L_46:
        /*0138*/ 	.byte	0x04, 0x17
        /*013a*/ 	.short	(.L_48 - .L_47)
.L_47:
        /*013c*/ 	.word	0x00000000
        /*0140*/ 	.short	0x0006
        /*0142*/ 	.short	0x002c
        /*0144*/ 	.byte	0x00, 0xf0, 0x11, 0x00


	//----- nvinfo : EIATTR_KPARAM_INFO
	.align		4
.L_48:
        /*0148*/ 	.byte	0x04, 0x17
        /*014a*/ 	.short	(.L_50 - .L_49)
.L_49:
        /*014c*/ 	.word	0x00000000
        /*0150*/ 	.short	0x0005
        /*0152*/ 	.short	0x0028
        /*0154*/ 	.byte	0x00, 0xf0, 0x11, 0x00


	//----- nvinfo : EIATTR_KPARAM_INFO
	.align		4
.L_50:
        /*0158*/ 	.byte	0x04, 0x17
        /*015a*/ 	.short	(.L_52 - .L_51)
.L_51:
        /*015c*/ 	.word	0x00000000
        /*0160*/ 	.short	0x0004
        /*0162*/ 	.short	0x0020
        /*0164*/ 	.byte	0x00, 0xf4, 0x21, 0x00


	//----- nvinfo : EIATTR_KPARAM_INFO
	.align		4
.L_52:
        /*0168*/ 	.byte	0x04, 0x17
        /*016a*/ 	.short	(.L_54 - .L_53)
.L_53:
        /*016c*/ 	.word	0x00000000
        /*0170*/ 	.short	0x0003
        /*0172*/ 	.short	0x0018
        /*0174*/ 	.byte	0x00, 0xf4, 0x21, 0x00


	//----- nvinfo : EIATTR_KPARAM_INFO
	.align		4
.L_54:
        /*0178*/ 	.byte	0x04, 0x17
        /*017a*/ 	.short	(.L_56 - .L_55)
.L_55:
        /*017c*/ 	.word	0x00000000
        /*0180*/ 	.short	0x0002
        /*0182*/ 	.short	0x0010
        /*0184*/ 	.byte	0x00, 0xf4, 0x21, 0x00


	//----- nvinfo : EIATTR_KPARAM_INFO
	.align		4
.L_56:
        /*0188*/ 	.byte	0x04, 0x17
        /*018a*/ 	.short	(.L_58 - .L_57)
.L_57:
        /*018c*/ 	.word	0x00000000
        /*0190*/ 	.short	0x0001
        /*0192*/ 	.short	0x0008
        /*0194*/ 	.byte	0x00, 0xf4, 0x21, 0x00


	//----- nvinfo : EIATTR_KPARAM_INFO
	.align		4
.L_58:
        /*0198*/ 	.byte	0x04, 0x17
        /*019a*/ 	.short	(.L_60 - .L_59)
.L_59:
        /*019c*/ 	.word	0x00000000
        /*01a0*/ 	.short	0x0000
        /*01a2*/ 	.short	0x0000
        /*01a4*/ 	.byte	0x00, 0xf4, 0x21, 0x00


	//----- nvinfo : EIATTR_SPARSE_MMA_MASK
	.align		4
.L_60:
        /*01a8*/ 	.byte	0x03, 0x50
        /*01aa*/ 	.short	0x0000


	//----- nvinfo : EIATTR_MAXREG_COUNT
	.align		4
        /*01ac*/ 	.byte	0x03, 0x1b
        /*01ae*/ 	.short	0x00ff


	//----- nvinfo : EIATTR_NUM_BARRIERS
	.align		4
        /*01b0*/ 	.byte	0x02, 0x4c
        /*01b2*/ 	.byte	0x01
	.zero		1


	//----- nvinfo : EIATTR_ANNOTATIONS
	.align		4
        /*01b4*/ 	.byte	0x04, 0x55
        /*01b6*/ 	.short	(.L_62 - .L_61)


	//   ....[0]....
.L_61:
        /*01b8*/ 	.word	0x00000001
        /*01bc*/ 	.byte	0xd0, 0x10, 0x00, 0x00, 0x01, 0x00, 0x00, 0x00, 0x10, 0x11, 0x00, 0x00, 0x01, 0x00, 0x00, 0x00
        /* <DEDUP_REMOVED lines=63> */
        /*05bc*/ 	.byte	0x90, 0x45, 0x00, 0x00, 0x01, 0x00, 0x00, 0x00, 0xe0, 0x45, 0x00, 0x00


	//----- nvinfo : EIATTR_MERCURY_ISA_VERSION
	.align		4
.L_62:
        /*05c8*/ 	.byte	0x03, 0x5f
        /*05ca*/ 	.short	0x0101


	//----- nvinfo : EIATTR_COOP_GROUP_MASK_REGIDS
	.align		4
        /*05cc*/ 	.byte	0x04, 0x29
        /*05ce*/ 	.short	(.L_64 - .L_63)


	//   ....[0]....
.L_63:
        /*05d0*/ 	.word	0xffffffff


	//   ....[1]....
        /*05d4*/ 	.word	0xffffffff


	//   ....[2]....
        /*05d8*/ 	.word	0xffffffff


	//   ....[3]....
        /*05dc*/ 	.word	0xffffffff


	//   ....[4]....
        /*05e0*/ 	.word	0xffffffff


	//   ....[5]....
        /*05e4*/ 	.word	0xffffffff


	//   ....[6]....
        /*05e8*/ 	.word	0xffffffff


	//   ....[7]....
        /*05ec*/ 	.word	0xffffffff


	//   ....[8]....
        /*05f0*/ 	.word	0xffffffff


	//   ....[9]....
        /*05f4*/ 	.word	0xffffffff


	//   ....[10]....
        /*05f8*/ 	.word	0xffffffff


	//   ....[11]....
        /*05fc*/ 	.word	0xffffffff


	//   ....[12]....
        /*0600*/ 	.word	0xffffffff


	//   ....[13]....
        /*0604*/ 	.word	0xffffffff


	//   ....[14]....
        /*0608*/ 	.word	0xffffffff


	//   ....[15]....
        /*060c*/ 	.word	0xffffffff


	//   ....[16]....
        /*0610*/ 	.word	0xffffffff


	//   ....[17]....
        /*0614*/ 	.word	0xffffffff


	//   ....[18]....
        /*0618*/ 	.word	0xffffffff


	//   ....[19]....
        /*061c*/ 	.word	0xffffffff


	//   ....[20]....
        /*0620*/ 	.word	0xffffffff


	//   ....[21]....
        /*0624*/ 	.word	0xffffffff


	//----- nvinfo : EIATTR_COOP_GROUP_INSTR_OFFSETS
	.align		4
.L_64:
        /*0628*/ 	.byte	0x04, 0x28
        /*062a*/ 	.short	(.L_66 - .L_65)


	//   ....[0]....
.L_65:
        /*062c*/ 	.word	0x000046b0


	//   ....[1]....
        /*0630*/ 	.word	0x000046c0


	//   ....[2]....
        /*0634*/ 	.word	0x000046d0


	//   ....[3]....
        /*0638*/ 	.word	0x000046e0


	//   ....[4]....
        /*063c*/ 	.word	0x00004730


	//   ....[5]....
        /*0640*/ 	.word	0x00004740


	//   ....[6]....
        /*0644*/ 	.word	0x00004750


	//   ....[7]....
        /*0648*/ 	.word	0x00004760


	//   ....[8]....
        /*064c*/ 	.word	0x00004870


	//   ....[9]....
        /*0650*/ 	.word	0x00004890


	//   ....[10]....
        /*0654*/ 	.word	0x000048b0


	//   ....[11]....
        /*0658*/ 	.word	0x00004b20


	//   ....[12]....
        /*065c*/ 	.word	0x00004b30


	//   ....[13]....
        /*0660*/ 	.word	0x00004b50


	//   ....[14]....
        /*0664*/ 	.word	0x00004b60


	//   ....[15]....
        /*0668*/ 	.word	0x00004bb0


	//   ....[16]....
        /*066c*/ 	.word	0x00004bc0


	//   ....[17]....
        /*0670*/ 	.word	0x00004bd0


	//   ....[18]....
        /*0674*/ 	.word	0x00004be0


	//   ....[19]....
        /*0678*/ 	.word	0x00004ca0


	//   ....[20]....
        /*067c*/ 	.word	0x00004cc0


	//   ....[21]....
        /*0680*/ 	.word	0x00004ce0


	//----- nvinfo : EIATTR_EXIT_INSTR_OFFSETS
	.align		4
.L_66:
        /*0684*/ 	.byte	0x04, 0x1c
        /*0686*/ 	.short	(.L_68 - .L_67)


	//   ....[0]....
.L_67:
        /*0688*/ 	.word	0x00007fa0


	//   ....[1]....
        /*068c*/ 	.word	0x00007fd0


	//----- nvinfo : EIATTR_REQNTID
	.align		4
.L_68:
        /*0690*/ 	.byte	0x04, 0x10
        /*0692*/ 	.short	(.L_70 - .L_69)
.L_69:
        /*0694*/ 	.word	0x00000100
        /*0698*/ 	.word	0x00000001
        /*069c*/ 	.word	0x00000001


	//----- nvinfo : EIATTR_CBANK_PARAM_SIZE
	.align		4
.L_70:
        /*06a0*/ 	.byte	0x03, 0x19
        /*06a2*/ 	.short	0x0088


	//----- nvinfo : EIATTR_PARAM_CBANK
	.align		4
        /*06a4*/ 	.byte	0x04, 0x0a
        /*06a6*/ 	.short	(.L_72 - .L_71)
	.align		4
.L_71:
        /*06a8*/ 	.word	index@(.nv.constant0.attn_fwd)
        /*06ac*/ 	.short	0x0210
        /*06ae*/ 	.short	0x0088


	//----- nvinfo : EIATTR_SW_WAR
	.align		4
.L_72:
        /*06b0*/ 	.byte	0x04, 0x36
        /*06b2*/ 	.short	(.L_74 - .L_73)
.L_73:
        /*06b4*/ 	.word	0x00000008
.L_74:


//--------------------- .nv.callgraph             --------------------------
	.section	.nv.callgraph,"",@"SHT_CUDA_CALLGRAPH"
	.align	4
	.sectionentsize	8
	.align		4
        /*0000*/ 	.word	0x00000000
	.align		4
        /*0004*/ 	.word	0xffffffff
	.align		4
        /*0008*/ 	.word	0x00000000
	.align		4
        /*000c*/ 	.word	0xfffffffe
	.align		4
        /*0010*/ 	.word	0x00000000
	.align		4
        /*0014*/ 	.word	0xfffffffd
	.align		4
        /*0018*/ 	.word	0x00000000
	.align		4
        /*001c*/ 	.word	0xfffffffc


//--------------------- .nv.constant4             --------------------------
	.section	.nv.constant4,"a",@progbits
	.align	8
	.align		8
.nv.constant4:
        /*0000*/ 	.dword	_$_str


//--------------------- .text.attn_fwd            --------------------------
	.section	.text.attn_fwd,"ax",@progbits
	.align	128
        .global         attn_fwd
        .type           attn_fwd,@function
        .size           attn_fwd,(.L_x_3 - attn_fwd)
        .other          attn_fwd,@"STO_CUDA_ENTRY STV_DEFAULT"
attn_fwd:
.text.attn_fwd:
[----:B------:R-:W0:Y:S01]  /*0000*/  LDC R1, c[0x0][0x28] ;  /* 0x00000a00ff017b82 */ /* 0x000e220000000800 */
[----:B------:R-:W1:Y:S07]  /*0010*/  S2R R44, SR_TID.X ;  /* 0x00000000002c7919 */ /* 0x000e6e0000002100 */
[----:B------:R-:W2:Y:S01]  /*0020*/  S2UR UR7, SR_CTAID.Y ;  /* 0x00000000000779c3 */ /* 0x000ea20000002600 */
[----:B------:R-:W-:Y:S01]  /*0030*/  ULDC.64 UR4, c[0x0][0x240] ;  /* 0x0000900000047ab9 */ /* 0x000fe20000000a00 */
[----:B------:R-:W-:Y:S01]  /*0040*/  ULDC.64 UR10, c[0x0][0x208] ;  /* 0x00008200000a7ab9 */ /* 0x000fe20000000a00 */
[----:B------:R-:W3:Y:S01]  /*0050*/  S2R R3, SR_CTAID.X ;  /* 0x0000000000037919 */ /* 0x000ee20000002500 */
[----:B0-----:R-:W-:-:S04]  /*0060*/  VIADD R1, R1, 0xfffffdf8 ;  /* 0xfffffdf801017836 */ /* 0x001fc80000000000 */
[----:B------:R-:W0:Y:S08]  /*0070*/  LDC R45, c[0x0][0x248] ;  /* 0x00009200ff2d7b82 */ /* 0x000e300000000800 */
[----:B------:R-:W4:Y:S01]  /*0080*/  LDC.64 R42, c[0x0][0x210] ;  /* 0x00008400ff2a7b82 */ /* 0x000f220000000a00 */
[----:B--2---:R-:W-:-:S04]  /*0090*/  UIMAD UR4, UR7, UR4, URZ ;  /* 0x00000004070472a4 */ /* 0x004fc8000f8e023f */
[----:B------:R-:W-:Y:S01]  /*00a0*/  USHF.L.U32 UR6, UR4, 0x1, URZ ;  /* 0x0000000104067899 */ /* 0x000fe2000800063f */
[----:B-1----:R-:W-:Y:S02]  /*00b0*/  LOP3.LUT R0, R44, 0x1f, RZ, 0xc0, !PT ;  /* 0x0000001f2c007812 */ /* 0x002fe400078ec0ff */
[----:B------:R-:W-:-:S03]  /*00c0*/  SHF.R.U32.HI R2, RZ, 0x5, R44 ;  /* 0x00000005ff027819 */ /* 0x000fc6000001162c */
[----:B---3--:R-:W-:Y:S01]  /*00d0*/  IMAD R4, R3, 0x20, R0 ;  /* 0x0000002003047824 */ /* 0x008fe200078e0200 */
[----:B------:R-:W-:-:S03]  /*00e0*/  SGXT.U32 R2, R2, 0x3 ;  /* 0x000000030202781a */ /* 0x000fc60000000000 */
[----:B------:R-:W-:Y:S01]  /*00f0*/  IMAD R0, R4, UR5, RZ ;  /* 0x0000000504007c24 */ /* 0x000fe2000f8e02ff */
[----:B------:R-:W-:Y:S01]  /*0100*/  UIMAD.WIDE UR4, UR4, 0x2, URZ ;  /* 0x00000002040478a5 */ /* 0x000fe2000f8e023f */
[----:B0-----:R-:W-:Y:S02]  /*0110*/  IMAD R5, R2, R45, RZ ;  /* 0x0000002d02057224 */ /* 0x001fe400078e02ff */
[C---:B------:R-:W-:Y:S02]  /*0120*/  IMAD.SHL.U32 R3, R0.reuse, 0x2, RZ ;  /* 0x0000000200037824 */ /* 0x040fe400078e00ff */
[----:B------:R-:W-:Y:S01]  /*0130*/  IMAD.HI R0, R0, 0x2, RZ ;  /* 0x0000000200007827 */ /* 0x000fe200078e02ff */
[----:B------:R-:W-:Y:S02]  /*0140*/  LEA R7, R45, R5, 0x3 ;  /* 0x000000052d077211 */ /* 0x000fe400078e18ff */
[----:B----4-:R-:W-:-:S04]  /*0150*/  IADD3 R41, P0, P1, R3, UR6, R42 ;  /* 0x0000000603297c10 */ /* 0x010fc8000f91e02a */
[----:B------:R-:W-:Y:S01]  /*0160*/  IADD3.X R43, R0, UR5, R43, P0, P1 ;  /* 0x00000005002b7c10 */ /* 0x000fe200087e242b */
[----:B------:R-:W-:Y:S01]  /*0170*/  IMAD R0, R45, 0x8, R7 ;  /* 0x000000082d007824 */ /* 0x000fe200078e0207 */
[-C--:B------:R-:W-:Y:S02]  /*0180*/  LEA R2, P0, R5, R41.reuse, 0x1 ;  /* 0x0000002905027211 */ /* 0x080fe400078008ff */
[----:B------:R-:W-:Y:S01]  /*0190*/  LEA R4, P1, R7, R41, 0x1 ;  /* 0x0000002907047211 */ /* 0x000fe200078208ff */
[----:B------:R-:W-:Y:S01]  /*01a0*/  IMAD R9, R45, 0x8, R0 ;  /* 0x000000082d097824 */ /* 0x000fe200078e0200 */
[----:B------:R-:W-:Y:S02]  /*01b0*/  LEA.HI.X.SX32 R3, R5, R43, 0x1, P0 ;  /* 0x0000002b05037211 */ /* 0x000fe400000f0eff */
[C---:B------:R-:W-:Y:S02]  /*01c0*/  LEA R6, P0, R0.reuse, R41, 0x1 ;  /* 0x0000002900067211 */ /* 0x040fe400078008ff */
[-C--:B------:R-:W-:Y:S01]  /*01d0*/  LEA.HI.X.SX32 R5, R7, R43.reuse, 0x1, P1 ;  /* 0x0000002b07057211 */ /* 0x080fe200008f0eff */
[----:B------:R0:W2:Y:S01]  /*01e0*/  LDG.E.U16 R15, desc[UR10][R2.64] ;  /* 0x0000000a020f7981 */ /* 0x0000a2000c1e1500 */
[----:B------:R-:W-:Y:S01]  /*01f0*/  LEA.HI.X.SX32 R7, R0, R43, 0x1, P0 ;  /* 0x0000002b00077211 */ /* 0x000fe200000f0eff */
[----:B------:R-:W-:Y:S01]  /*0200*/  IMAD R0, R45, 0x8, R9 ;  /* 0x000000082d007824 */ /* 0x000fe200078e0209 */
[C---:B------:R-:W-:Y:S01]  /*0210*/  LEA R8, P0, R9.reuse, R41, 0x1 ;  /* 0x0000002909087211 */ /* 0x040fe200078008ff */
[----:B------:R1:W3:Y:S03]  /*0220*/  LDG.E.U16 R16, desc[UR10][R4.64] ;  /* 0x0000000a04107981 */ /* 0x0002e6000c1e1500 */
[----:B------:R-:W-:Y:S01]  /*0230*/  LEA.HI.X.SX32 R9, R9, R43, 0x1, P0 ;  /* 0x0000002b09097211 */ /* 0x000fe200000f0eff */
[----:B------:R4:W5:Y:S01]  /*0240*/  LDG.E.U16 R17, desc[UR10][R6.64] ;  /* 0x0000000a06117981 */ /* 0x000962000c1e1500 */
[----:B------:R-:W-:-:S02]  /*0250*/  LEA R10, P0, R0, R41, 0x1 ;  /* 0x00000029000a7211 */ /* 0x000fc400078008ff */
[----:B------:R-:W-:Y:S01]  /*0260*/  LEA R13, R45, R0, 0x3 ;  /* 0x000000002d0d7211 */ /* 0x000fe200078e18ff */
[----:B------:R4:W5:Y:S01]  /*0270*/  LDG.E.U16 R18, desc[UR10][R8.64] ;  /* 0x0000000a08127981 */ /* 0x000962000c1e1500 */
[----:B------:R-:W-:-:S03]  /*0280*/  LEA.HI.X.SX32 R11, R0, R43, 0x1, P0 ;  /* 0x0000002b000b7211 */ /* 0x000fc600000f0eff */
[----:B------:R-:W-:Y:S01]  /*0290*/  IMAD R0, R45, 0x8, R13 ;  /* 0x000000082d007824 */ /* 0x000fe200078e020d */
[-C--:B0-----:R-:W-:Y:S01]  /*02a0*/  LEA R2, P0, R13, R41.reuse, 0x1 ;  /* 0x000000290d027211 */ /* 0x081fe200078008ff */
[----:B------:R0:W5:Y:S02]  /*02b0*/  LDG.E.U16 R19, desc[UR10][R10.64] ;  /* 0x0000000a0a137981 */ /* 0x000164000c1e1500 */
[----:B------:R-:W-:Y:S01]  /*02c0*/  IMAD R14, R45, 0x8, R0 ;  /* 0x000000082d0e7824 */ /* 0x000fe200078e0200 */
[C---:B------:R-:W-:Y:S02]  /*02d0*/  LEA R12, P1, R0.reuse, R41, 0x1 ;  /* 0x00000029000c7211 */ /* 0x040fe400078208ff */
[-C--:B------:R-:W-:Y:S02]  /*02e0*/  LEA.HI.X.SX32 R3, R13, R43.reuse, 0x1, P0 ;  /* 0x0000002b0d037211 */ /* 0x080fe400000f0eff */
[----:B------:R-:W-:Y:S01]  /*02f0*/  LEA.HI.X.SX32 R13, R0, R43, 0x1, P1 ;  /* 0x0000002b000d7211 */ /* 0x000fe200008f0eff */
[----:B------:R-:W-:Y:S01]  /*0300*/  IMAD R0, R45, 0x8, R14 ;  /* 0x000000082d007824 */ /* 0x000fe200078e020e */
[C---:B-1----:R-:W-:Y:S01]  /*0310*/  LEA R4, P0, R14.reuse, R41, 0x1 ;  /* 0x000000290e047211 */ /* 0x042fe200078008ff */
[----:B------:R1:W5:Y:S03]  /*0320*/  LDG.E.U16 R20, desc[UR10][R2.64] ;  /* 0x0000000a02147981 */ /* 0x000366000c1e1500 */
[----:B------:R-:W-:Y:S01]  /*0330*/  LEA.HI.X.SX32 R5, R14, R43, 0x1, P0 ;  /* 0x0000002b0e057211 */ /* 0x000fe200000f0eff */
[----:B------:R-:W5:Y:S01]  /*0340*/  LDG.E.U16 R21, desc[UR10][R12.64] ;  /* 0x0000000a0c157981 */ /* 0x000f62000c1e1500 */
[----:B----4-:R-:W-:-:S02]  /*0350*/  LEA R6, P0, R0, R41, 0x1 ;  /* 0x0000002900067211 */ /* 0x010fc400078008ff */
[----:B------:R-:W-:Y:S01]  /*0360*/  LEA R9, R45, R0, 0x3 ;  /* 0x000000002d097211 */ /* 0x000fe200078e18ff */
[----:B------:R4:W5:Y:S01]  /*0370*/  LDG.E.U16 R22, desc[UR10][R4.64] ;  /* 0x0000000a04167981 */ /* 0x000962000c1e1500 */
[----:B------:R-:W-:-:S03]  /*0380*/  LEA.HI.X.SX32 R7, R0, R43, 0x1, P0 ;  /* 0x0000002b00077211 */ /* 0x000fc600000f0eff */
[----:B------:R-:W-:Y:S01]  /*0390*/  IMAD R0, R45, 0x8, R9 ;  /* 0x000000082d007824 */ /* 0x000fe200078e0209 */
[-C--:B------:R-:W-:Y:S01]  /*03a0*/  LEA R8, P0, R9, R41.reuse, 0x1 ;  /* 0x0000002909087211 */ /* 0x080fe200078008ff */
[----:B------:R4:W5:Y:S02]  /*03b0*/  LDG.E.U16 R23, desc[UR10][R6.64] ;  /* 0x0000000a06177981 */ /* 0x000964000c1e1500 */
[----:B------:R-:W-:Y:S01]  /*03c0*/  IMAD R14, R45, 0x8, R0 ;  /* 0x000000082d0e7824 */ /* 0x000fe200078e0200 */
[C---:B0-----:R-:W-:Y:S02]  /*03d0*/  LEA R10, P1, R0.reuse, R41, 0x1 ;  /* 0x00000029000a7211 */ /* 0x041fe400078208ff */
        /* <DEDUP_REMOVED lines=9> */
[----:B------:R1:W4:Y:S01]  /*0470*/  LDG.E.U16 R26, desc[UR10][R2.64] ;  /* 0x0000000a021a7981 */ /* 0x000322000c1e1500 */
[----:B------:R-:W-:-:S03]  /*0480*/  LEA.HI.X.SX32 R5, R0, R43, 0x1, P0 ;  /* 0x0000002b00057211 */ /* 0x000fc600000f0eff */
[----:B------:R-:W-:Y:S01]  /*0490*/  IMAD R0, R45, 0x8, R13 ;  /* 0x000000082d007824 */ /* 0x000fe200078e020d */
[-C--:B------:R-:W-:Y:S01]  /*04a0*/  LEA R6, P0, R13, R41.reuse, 0x1 ;  /* 0x000000290d067211 */ /* 0x080fe200078008ff */
[----:B------:R1:W4:Y:S02]  /*04b0*/  LDG.E.U16 R27, desc[UR10][R4.64] ;  /* 0x0000000a041b7981 */ /* 0x000324000c1e1500 */
[----:B------:R-:W-:Y:S01]  /*04c0*/  IMAD R14, R45, 0x8, R0 ;  /* 0x000000082d0e7824 */ /* 0x000fe200078e0200 */
[C---:B------:R-:W-:Y:S02]  /*04d0*/  LEA R12, P1, R0.reuse, R41, 0x1 ;  /* 0x00000029000c7211 */ /* 0x040fe400078208ff */
[-C--:B------:R-:W-:Y:S02]  /*04e0*/  LEA.HI.X.SX32 R7, R13, R43.reuse, 0x1, P0 ;  /* 0x0000002b0d077211 */ /* 0x080fe400000f0eff */
[----:B------:R-:W-:Y:S01]  /*04f0*/  LEA.HI.X.SX32 R13, R0, R43, 0x1, P1 ;  /* 0x0000002b000d7211 */ /* 0x000fe200008f0eff */
[----:B------:R-:W-:Y:S01]  /*0500*/  IMAD R0, R45, 0x8, R14 ;  /* 0x000000082d007824 */ /* 0x000fe200078e020e */
[C---:B0-----:R-:W-:Y:S01]  /*0510*/  LEA R8, P0, R14.reuse, R41, 0x1 ;  /* 0x000000290e087211 */ /* 0x041fe200078008ff */
[----:B------:R0:W4:Y:S03]  /*0520*/  LDG.E.U16 R28, desc[UR10][R6.64] ;  /* 0x0000000a061c7981 */ /* 0x000126000c1e1500 */
[----:B------:R-:W-:Y:S01]  /*0530*/  LEA.HI.X.SX32 R9, R14, R43, 0x1, P0 ;  /* 0x0000002b0e097211 */ /* 0x000fe200000f0eff */
[----:B------:R-:W4:Y:S01]  /*0540*/  LDG.E.U16 R29, desc[UR10][R12.64] ;  /* 0x0000000a0c1d7981 */ /* 0x000f22000c1e1500 */
[----:B-1----:R-:W-:-:S02]  /*0550*/  LEA R2, P0, R0, R41, 0x1 ;  /* 0x0000002900027211 */ /* 0x002fc400078008ff */
        /* <DEDUP_REMOVED lines=30> */
[----:B------:R0:W4:Y:S01]  /*0740*/  LDG.E.U16 R37, desc[UR10][R12.64] ;  /* 0x0000000a0c257981 */ /* 0x000122000c1e1500 */
        /* <DEDUP_REMOVED lines=11> */
[C---:B------:R-:W-:Y:S01]  /*0800*/  IMAD R0, R45.reuse, 0x8, R14 ;  /* 0x000000082d007824 */ /* 0x040fe200078e020e */
[C---:B0-----:R-:W-:Y:S01]  /*0810*/  LEA R2, P0, R14.reuse, R41, 0x1 ;  /* 0x000000290e027211 */ /* 0x041fe200078008ff */
[----:B------:R0:W4:Y:S03]  /*0820*/  LDG.E.U16 R40, desc[UR10][R8.64] ;  /* 0x0000000a08287981 */ /* 0x000126000c1e1500 */
[----:B------:R-:W-:Y:S01]  /*0830*/  LEA R13, R45, R0, 0x3 ;  /* 0x000000002d0d7211 */ /* 0x000fe200078e18ff */
[----:B------:R-:W4:Y:S01]  /*0840*/  LDG.E.U16 R10, desc[UR10][R10.64] ;  /* 0x0000000a0a0a7981 */ /* 0x000f22000c1e1500 */
[----:B------:R-:W-:-:S02]  /*0850*/  LEA.HI.X.SX32 R3, R14, R43, 0x1, P0 ;  /* 0x0000002b0e037211 */ /* 0x000fc400000f0eff */
[C---:B-1----:R-:W-:Y:S01]  /*0860*/  LEA R4, P0, R0.reuse, R41, 0x1 ;  /* 0x0000002900047211 */ /* 0x042fe200078008ff */
[C---:B------:R-:W-:Y:S02]  /*0870*/  IMAD R14, R45.reuse, 0x8, R13 ;  /* 0x000000082d0e7824 */ /* 0x040fe400078e020d */
[----:B------:R1:W4:Y:S01]  /*0880*/  LDG.E.U16 R2, desc[UR10][R2.64] ;  /* 0x0000000a02027981 */ /* 0x000322000c1e1500 */
[----:B------:R-:W-:Y:S01]  /*0890*/  LEA.HI.X.SX32 R5, R0, R43, 0x1, P0 ;  /* 0x0000002b00057211 */ /* 0x000fe200000f0eff */
[----:B------:R-:W-:Y:S01]  /*08a0*/  IMAD R0, R45, 0x8, R14 ;  /* 0x000000082d007824 */ /* 0x000fe200078e020e */
[CC--:B------:R-:W-:Y:S02]  /*08b0*/  LEA R6, P0, R13.reuse, R41.reuse, 0x1 ;  /* 0x000000290d067211 */ /* 0x0c0fe400078008ff */
[----:B------:R-:W-:Y:S02]  /*08c0*/  LEA R12, P1, R14, R41, 0x1 ;  /* 0x000000290e0c7211 */ /* 0x000fe400078208ff */
[----:B------:R-:W-:-:S02]  /*08d0*/  LEA.HI.X.SX32 R7, R13, R43, 0x1, P0 ;  /* 0x0000002b0d077211 */ /* 0x000fc400000f0eff */
[----:B0-----:R-:W-:Y:S02]  /*08e0*/  LEA R8, P0, R0, R41, 0x1 ;  /* 0x0000002900087211 */ /* 0x001fe400078008ff */
[-C--:B------:R-:W-:Y:S01]  /*08f0*/  LEA.HI.X.SX32 R13, R14, R43.reuse, 0x1, P1 ;  /* 0x0000002b0e0d7211 */ /* 0x080fe200008f0eff */
[----:B------:R-:W4:Y:S01]  /*0900*/  LDG.E.U16 R11, desc[UR10][R6.64] ;  /* 0x0000000a060b7981 */ /* 0x000f22000c1e1500 */
[----:B------:R-:W-:-:S03]  /*0910*/  LEA.HI.X.SX32 R9, R0, R43, 0x1, P0 ;  /* 0x0000002b00097211 */ /* 0x000fc600000f0eff */
[----:B------:R-:W4:Y:S04]  /*0920*/  LDG.E.U16 R14, desc[UR10][R4.64] ;  /* 0x0000000a040e7981 */ /* 0x000f28000c1e1500 */
[----:B------:R-:W4:Y:S04]  /*0930*/  LDG.E.U16 R12, desc[UR10][R12.64] ;  /* 0x0000000a0c0c7981 */ /* 0x000f28000c1e1500 */
[----:B------:R0:W4:Y:S01]  /*0940*/  LDG.E.U16 R9, desc[UR10][R8.64] ;  /* 0x0000000a08097981 */ /* 0x000122000c1e1500 */
[C---:B------:R-:W-:Y:S02]  /*0950*/  LOP3.LUT R0, R44.reuse, 0xc0, RZ, 0xc0, !PT ;  /* 0x000000c02c007812 */ /* 0x040fe400078ec0ff */
[----:B------:R-:W-:-:S02]  /*0960*/  LOP3.LUT R245, R44, 0xff, RZ, 0xc0, !PT ;  /* 0x000000ff2cf57812 */ /* 0x000fc400078ec0ff */
[----:B-1----:R-:W-:-:S03]  /*0970*/  SHF.R.U32.HI R3, RZ, 0x2, R0 ;  /* 0x00000002ff037819 */ /* 0x002fc60000011600 */
[----:B------:R-:W-:Y:S01]  /*0980*/  IMAD.SHL.U32 R0, R245, 0x2, RZ ;  /* 0x00000002f5007824 */ /* 0x000fe200078e00ff */
[----:B------:R-:W1:Y:S04]  /*0990*/  S2UR UR6, SR_CgaCtaId ;  /* 0x00000000000679c3 */ /* 0x000e680000008800 */
[----:B------:R-:W-:-:S04]  /*09a0*/  LOP3.LUT R41, R0, R3, RZ, 0x3c, !PT ;  /* 0x0000000300297212 */ /* 0x000fc800078e3cff */
[----:B------:R-:W1:Y:S01]  /*09b0*/  LDC R0, c[0x0][0x280] ;  /* 0x0000a000ff007b82 */ /* 0x000e620000000800 */
[----:B------:R-:W-:Y:S01]  /*09c0*/  UMOV UR4, 0x400 ;  /* 0x0000040000047882 */ /* 0x000fe20000000000 */
[----:B0-----:R-:W-:Y:S01]  /*09d0*/  MOV R8, 0x3f800000 ;  /* 0x3f80000000087802 */ /* 0x001fe20000000f00 */
[----:B------:R-:W-:Y:S01]  /*09e0*/  IMAD.MOV.U32 R7, RZ, RZ, -0x800000 ;  /* 0xff800000ff077424 */ /* 0x000fe200078e00ff */
[----:B------:R-:W-:Y:S01]  /*09f0*/  MOV R4, 0xff800000 ;  /* 0xff80000000047802 */ /* 0x000fe20000000f00 */
[----:B-1----:R-:W-:Y:S01]  /*0a00*/  ULEA UR6, UR6, UR4, 0x18 ;  /* 0x0000000406067291 */ /* 0x002fe2000f8ec03f */
[----:B------:R-:W-:Y:S01]  /*0a10*/  ISETP.GE.AND P0, PT, R0, 0x1, PT ;  /* 0x000000010000780c */ /* 0x000fe20003f06270 */
[----:B------:R-:W-:Y:S01]  /*0a20*/  IMAD.MOV.U32 R6, RZ, RZ, -0x800000 ;  /* 0xff800000ff067424 */ /* 0x000fe200078e00ff */
[----:B------:R-:W-:Y:S01]  /*0a30*/  CS2R R96, SRZ ;  /* 0x0000000000607805 */ /* 0x000fe2000001ff00 */
[----:B------:R-:W-:Y:S01]  /*0a40*/  IMAD.MOV.U32 R5, RZ, RZ, -0x800000 ;  /* 0xff800000ff057424 */ /* 0x000fe200078e00ff */
[----:B------:R-:W-:Y:S01]  /*0a50*/  CS2R R98, SRZ ;  /* 0x0000000000627805 */ /* 0x000fe2000001ff00 */
[----:B------:R-:W-:Y:S01]  /*0a60*/  IMAD.MOV.U32 R3, RZ, RZ, 0x3f800000 ;  /* 0x3f800000ff037424 */ /* 0x000fe200078e00ff */
[----:B------:R-:W-:Y:S01]  /*0a70*/  CS2R R100, SRZ ;  /* 0x0000000000647805 */ /* 0x000fe2000001ff00 */
[----:B------:R-:W-:Y:S01]  /*0a80*/  IMAD.MOV.U32 R0, RZ, RZ, 0x3f800000 ;  /* 0x3f800000ff007424 */ /* 0x000fe200078e00ff */
[----:B------:R-:W-:-:S02]  /*0a90*/  CS2R R102, SRZ ;  /* 0x0000000000667805 */ /* 0x000fc4000001ff00 */
[----:B------:R-:W-:Y:S02]  /*0aa0*/  CS2R R88, SRZ ;  /* 0x0000000000587805 */ /* 0x000fe4000001ff00 */
[----:B------:R-:W-:Y:S02]  /*0ab0*/  CS2R R90, SRZ ;  /* 0x00000000005a7805 */ /* 0x000fe4000001ff00 */
[----:B------:R-:W-:Y:S02]  /*0ac0*/  CS2R R92, SRZ ;  /* 0x00000000005c7805 */ /* 0x000fe4000001ff00 */
[----:B------:R-:W-:Y:S02]  /*0ad0*/  CS2R R94, SRZ ;  /* 0x00000000005e7805 */ /* 0x000fe4000001ff00 */
[----:B------:R-:W-:Y:S02]  /*0ae0*/  CS2R R116, SRZ ;  /* 0x0000000000747805 */ /* 0x000fe4000001ff00 */
[----:B------:R-:W-:-:S02]  /*0af0*/  CS2R R118, SRZ ;  /* 0x0000000000767805 */ /* 0x000fc4000001ff00 */
[----:B------:R-:W-:Y:S02]  /*0b00*/  CS2R R124, SRZ ;  /* 0x00000000007c7805 */ /* 0x000fe4000001ff00 */
[----:B------:R-:W-:Y:S02]  /*0b10*/  CS2R R126, SRZ ;  /* 0x00000000007e7805 */ /* 0x000fe4000001ff00 */
[----:B------:R-:W-:Y:S02]  /*0b20*/  CS2R R128, SRZ ;  /* 0x0000000000807805 */ /* 0x000fe4000001ff00 */
[----:B------:R-:W-:Y:S02]  /*0b30*/  CS2R R130, SRZ ;  /* 0x0000000000827805 */ /* 0x000fe4000001ff00 */
[----:B------:R-:W-:Y:S02]  /*0b40*/  CS2R R132, SRZ ;  /* 0x0000000000847805 */ /* 0x000fe4000001ff00 */
[----:B------:R-:W-:Y:S01]  /*0b50*/  CS2R R134, SRZ ;  /* 0x0000000000867805 */ /* 0x000fe2000001ff00 */
[----:B--2---:R-:W-:Y:S04]  /*0b60*/  STS.U16 [R41+UR6+0x8000], R15 ;  /* 0x0080000f29007988 */ /* 0x004fe80008000406 */
[----:B---3--:R-:W-:Y:S04]  /*0b70*/  STS.U16 [R41+UR6+0x8200], R16 ;  /* 0x0082001029007988 */ /* 0x008fe80008000406 */
[----:B-----5:R-:W-:Y:S04]  /*0b80*/  STS.U16 [R41+UR6+0x8400], R17 ;  /* 0x0084001129007988 */ /* 0x020fe80008000406 */
[----:B------:R-:W-:Y:S04]  /*0b90*/  STS.U16 [R41+UR6+0x8600], R18 ;  /* 0x0086001229007988 */ /* 0x000fe80008000406 */
[----:B------:R-:W-:Y:S04]  /*0ba0*/  STS.U16 [R41+UR6+0x8800], R19 ;  /* 0x0088001329007988 */ /* 0x000fe80008000406 */
[----:B------:R-:W-:Y:S04]  /*0bb0*/  STS.U16 [R41+UR6+0x8a00], R20 ;  /* 0x008a001429007988 */ /* 0x000fe80008000406 */
[----:B------:R-:W-:Y:S04]  /*0bc0*/  STS.U16 [R41+UR6+0x8c00], R21 ;  /* 0x008c001529007988 */ /* 0x000fe80008000406 */
[----:B------:R-:W-:Y:S04]  /*0bd0*/  STS.U16 [R41+UR6+0x8e00], R22 ;  /* 0x008e001629007988 */ /* 0x000fe80008000406 */
[----:B------:R-:W-:Y:S04]  /*0be0*/  STS.U16 [R41+UR6+0x9000], R23 ;  /* 0x0090001729007988 */ /* 0x000fe80008000406 */
[----:B------:R-:W-:Y:S04]  /*0bf0*/  STS.U16 [R41+UR6+0x9200], R24 ;  /* 0x0092001829007988 */ /* 0x000fe80008000406 */
[----:B------:R-:W-:Y:S04]  /*0c00*/  STS.U16 [R41+UR6+0x9400], R25 ;  /* 0x0094001929007988 */ /* 0x000fe80008000406 */
[----:B----4-:R-:W-:Y:S04]  /*0c10*/  STS.U16 [R41+UR6+0x9600], R26 ;  /* 0x0096001a29007988 */ /* 0x010fe80008000406 */
        /* <DEDUP_REMOVED lines=15> */
[----:B------:R0:W-:Y:S04]  /*0d10*/  STS.U16 [R41+UR6+0xb600], R2 ;  /* 0x00b6000229007988 */ /* 0x0001e80008000406 */
[----:B------:R-:W-:Y:S01]  /*0d20*/  STS.U16 [R41+UR6+0xba00], R11 ;  /* 0x00ba000b29007988 */ /* 0x000fe20008000406 */
[----:B0-----:R-:W-:-:S03]  /*0d30*/  IMAD.MOV.U32 R2, RZ, RZ, 0x3f800000 ;  /* 0x3f800000ff027424 */ /* 0x001fc600078e00ff */
[----:B------:R-:W-:Y:S04]  /*0d40*/  STS.U16 [R41+UR6+0xb800], R14 ;  /* 0x00b8000e29007988 */ /* 0x000fe80008000406 */
[----:B------:R-:W-:Y:S04]  /*0d50*/  STS.U16 [R41+UR6+0xbc00], R12 ;  /* 0x00bc000c29007988 */ /* 0x000fe80008000406 */
[----:B------:R0:W-:Y:S02]  /*0d60*/  STS.U16 [R41+UR6+0xbe00], R9 ;  /* 0x00be000929007988 */ /* 0x0001e40008000406 */
[----:B0-----:R-:W-:Y:S01]  /*0d70*/  LOP3.LUT R9, R44, 0x3f, RZ, 0xc0, !PT ;  /* 0x0000003f2c097812 */ /* 0x001fe200078ec0ff */
[----:B------:R-:W-:Y:S06]  /*0d80*/  @!P0 BRA `(.L_x_0) ;  /* 0x00000054002c8947 */ /* 0x000fec0003800000 */
[----:B------:R-:W0:Y:S01]  /*0d90*/  LDC R53, c[0x0][0x268] ;  /* 0x00009a00ff357b82 */ /* 0x000e220000000800 */
[----:B------:R-:W-:Y:S01]  /*0da0*/  SHF.R.U32.HI R0, RZ, 0x6, R44 ;  /* 0x00000006ff007819 */ /* 0x000fe2000001162c */
[----:B------:R-:W-:Y:S01]  /*0db0*/  ULDC.64 UR4, c[0x0][0x260] ;  /* 0x0000980000047ab9 */ /* 0x000fe20000000a00 */
[----:B------:R-:W-:Y:S01]  /*0dc0*/  ULDC.64 UR12, c[0x0][0x218] ;  /* 0x00008600000c7ab9 */ /* 0x000fe20000000a00 */
[----:B------:R-:W-:Y:S01]  /*0dd0*/  UIMAD UR4, UR7, UR4, URZ ;  /* 0x00000004070472a4 */ /* 0x000fe2000f8e023f */
[----:B------:R-:W-:Y:S01]  /*0de0*/  SGXT.U32 R0, R0, 0x2 ;  /* 0x000000020000781a */ /* 0x000fe20000000000 */
[----:B------:R-:W-:Y:S01]  /*0df0*/  IMAD R9, R9, UR5, RZ ;  /* 0x0000000509097c24 */ /* 0x000fe2000f8e02ff */
[----:B------:R-:W-:Y:S01]  /*0e00*/  ULDC UR5, c[0x0][0x258] ;  /* 0x0000960000057ab9 */ /* 0x000fe20000000800 */
[----:B------:R-:W1:Y:S01]  /*0e10*/  LDC.64 R2, c[0x0][0x250] ;  /* 0x00009400ff027b82 */ /* 0x000e620000000a00 */
[----:B------:R-:W-:Y:S01]  /*0e20*/  USHF.L.U32 UR8, UR4, 0x1, URZ ;  /* 0x0000000104087899 */ /* 0x000fe2000800063f */
[----:B------:R-:W-:Y:S01]  /*0e30*/  IMAD.SHL.U32 R7, R9, 0x2, RZ ;  /* 0x0000000209077824 */ /* 0x000fe200078e00ff */
[----:B------:R-:W-:-:S02]  /*0e40*/  LOP3.LUT P0, RZ, R44, 0x7, RZ, 0xc0, !PT ;  /* 0x000000072cff7812 */ /* 0x000fc4000780c0ff */
[----:B------:R-:W-:Y:S02]  /*0e50*/  CS2R R96, SRZ ;  /* 0x0000000000607805 */ /* 0x000fe4000001ff00 */
[----:B------:R-:W-:Y:S02]  /*0e60*/  LOP3.LUT P1, RZ, R44, 0x3, RZ, 0xc0, !PT ;  /* 0x000000032cff7812 */ /* 0x000fe4000782c0ff */
[----:B------:R-:W-:Y:S02]  /*0e70*/  CS2R R98, SRZ ;  /* 0x0000000000627805 */ /* 0x000fe4000001ff00 */
[----:B------:R-:W-:Y:S01]  /*0e80*/  MOV R72, 0xff800000 ;  /* 0xff80000000487802 */ /* 0x000fe20000000f00 */
[----:B------:R-:W2:Y:S01]  /*0e90*/  LDC.64 R60, c[0x0][0x220] ;  /* 0x00008800ff3c7b82 */ /* 0x000ea20000000a00 */
[----:B------:R-:W-:Y:S02]  /*0ea0*/  CS2R R100, SRZ ;  /* 0x0000000000647805 */ /* 0x000fe4000001ff00 */
[----:B------:R-:W-:Y:S01]  /*0eb0*/  CS2R R102, SRZ ;  /* 0x0000000000667805 */ /* 0x000fe2000001ff00 */
[----:B------:R-:W-:Y:S01]  /*0ec0*/  ULDC UR9, c[0x0][0x238] ;  /* 0x00008e0000097ab9 */ /* 0x000fe20000000800 */
[----:B0-----:R-:W-:-:S02]  /*0ed0*/  IMAD R4, R0, R53, RZ ;  /* 0x0000003500047224 */ /* 0x001fc400078e02ff */
[----:B------:R-:W-:Y:S01]  /*0ee0*/  IMAD R0, R245, UR5, RZ ;  /* 0x00000005f5007c24 */ /* 0x000fe2000f8e02ff */
[----:B------:R-:W-:Y:S02]  /*0ef0*/  UIMAD.WIDE UR4, UR4, 0x2, URZ ;  /* 0x00000002040478a5 */ /* 0x000fe4000f8e023f */
[----:B------:R-:W-:Y:S01]  /*0f00*/  LEA R6, R53, R4, 0x2 ;  /* 0x0000000435067211 */ /* 0x000fe200078e10ff */
[----:B------:R-:W-:Y:S02]  /*0f10*/  IMAD.SHL.U32 R15, R0, 0x2, RZ ;  /* 0x00000002000f7824 */ /* 0x000fe400078e00ff */
[----:B-1----:R-:W-:Y:S01]  /*0f20*/  IMAD R2, R2, UR7, RZ ;  /* 0x0000000702027c24 */ /* 0x002fe2000f8e02ff */
[----:B------:R-:W-:Y:S01]  /*0f30*/  SHF.L.U32 R65, R3, 0x3, RZ ;  /* 0x0000000303417819 */ /* 0x000fe200000006ff */
[----:B------:R-:W-:Y:S01]  /*0f40*/  IMAD R8, R53, 0x4, R6 ;  /* 0x0000000435087824 */ /* 0x000fe200078e0206 */
[----:B------:R-:W-:Y:S01]  /*0f50*/  UMOV UR4, URZ ;  /* 0x0000003f00047c82 */ /* 0x000fe20008000000 */
[----:B------:R-:W-:-:S04]  /*0f60*/  IMAD.HI R5, R0, 0x2, RZ ;  /* 0x0000000200057827 */ /* 0x000fc800078e02ff */
[----:B------:R-:W-:Y:S01]  /*0f70*/  IMAD R10, R53, 0x4, R8 ;  /* 0x00000004350a7824 */ /* 0x000fe200078e0208 */
[----:B--2---:R-:W-:Y:S01]  /*0f80*/  IADD3 R59, P4, P5, R7, UR8, R60 ;  /* 0x00000008073b7c10 */ /* 0x004fe2000fd9e03c */
[C---:B------:R-:W-:Y:S02]  /*0f90*/  IMAD.SHL.U32 R14, R2.reuse, 0x2, RZ ;  /* 0x00000002020e7824 */ /* 0x040fe400078e00ff */
[----:B------:R-:W-:Y:S02]  /*0fa0*/  IMAD R11, R53, 0x4, R10 ;  /* 0x00000004350b7824 */ /* 0x000fe400078e020a */
[----:B------:R-:W-:Y:S01]  /*0fb0*/  IMAD.HI R0, R9, 0x2, RZ ;  /* 0x0000000209007827 */ /* 0x000fe200078e02ff */
[----:B------:R-:W-:Y:S02]  /*0fc0*/  IADD3 R14, P2, P3, R15, UR12, R14 ;  /* 0x0000000c0f0e7c10 */ /* 0x000fe4000fb5e00e */
[----:B------:R-:W-:Y:S01]  /*0fd0*/  LEA R12, R53, R11, 0x2 ;  /* 0x0000000b350c7211 */ /* 0x000fe200078e10ff */
[----:B------:R-:W-:Y:S01]  /*0fe0*/  IMAD.HI R2, R2, 0x2, RZ ;  /* 0x0000000202027827 */ /* 0x000fe200078e02ff */
[----:B------:R-:W-:-:S02]  /*0ff0*/  IADD3.X R61, R0, UR5, R61, P4, P5 ;  /* 0x00000005003d7c10 */ /* 0x000fc4000a7ea43d */
[-C--:B------:R-:W-:Y:S01]  /*1000*/  LEA R32, P4, R8, R59.reuse, 0x1 ;  /* 0x0000003b08207211 */ /* 0x080fe200078808ff */
[----:B------:R-:W-:Y:S01]  /*1010*/  IMAD R13, R53, 0x4, R12 ;  /* 0x00000004350d7824 */ /* 0x000fe200078e020c */
[----:B------:R-:W-:Y:S01]  /*1020*/  IADD3.X R15, R5, UR13, R2, P2, P3 ;  /* 0x0000000d050f7c10 */ /* 0x000fe200097e6402 */
[----:B------:R-:W-:Y:S01]  /*1030*/  IMAD.SHL.U32 R67, R3, 0x10, RZ ;  /* 0x0000001003437824 */ /* 0x000fe200078e00ff */
[-C--:B------:R-:W-:Y:S01]  /*1040*/  LEA R36, P2, R4, R59.reuse, 0x1 ;  /* 0x0000003b04247211 */ /* 0x080fe200078408ff */
[----:B------:R-:W-:Y:S01]  /*1050*/  IMAD R16, R53, 0x4, R13 ;  /* 0x0000000435107824 */ /* 0x000fe200078e020d */
[----:B------:R-:W-:Y:S01]  /*1060*/  LEA R34, P3, R6, R59, 0x1 ;  /* 0x0000003b06227211 */ /* 0x000fe200078608ff */
[----:B------:R-:W-:Y:S01]  /*1070*/  IMAD R147, R3, 0x22, RZ ;  /* 0x0000002203937824 */ /* 0x000fe200078e02ff */
[-C--:B------:R-:W-:Y:S01]  /*1080*/  LEA.HI.X.SX32 R37, R4, R61.reuse, 0x1, P2 ;  /* 0x0000003d04257211 */ /* 0x080fe200010f0eff */
[----:B------:R-:W-:Y:S01]  /*1090*/  IMAD R17, R53, 0x4, R16 ;  /* 0x0000000435117824 */ /* 0x000fe200078e0210 */
[-C--:B------:R-:W-:Y:S01]  /*10a0*/  LEA.HI.X.SX32 R35, R6, R61.reuse, 0x1, P3 ;  /* 0x0000003d06237211 */ /* 0x080fe200018f0eff */
[----:B------:R-:W-:Y:S01]  /*10b0*/  IMAD.SHL.U32 R63, R3, 0x4, RZ ;  /* 0x00000004033f7824 */ /* 0x000fe200078e00ff */
[----:B------:R-:W-:Y:S01]  /*10c0*/  LEA.HI.X.SX32 R33, R8, R61, 0x1, P4 ;  /* 0x0000003d08217211 */ /* 0x000fe200020f0eff */
[----:B------:R0:W-:Y:S01]  /*10d0*/  STL.64 [R1+0x30], R36 ;  /* 0x0000302401007387 */ /* 0x0001e20000100a00 */
[----:B------:R-:W-:Y:S01]  /*10e0*/  LEA R18, R53, R17, 0x2 ;  /* 0x0000001135127211 */ /* 0x000fe200078e10ff */
[C---:B------:R-:W-:Y:S01]  /*10f0*/  IMAD R209, R3.reuse, 0x42, RZ ;  /* 0x0000004203d17824 */ /* 0x040fe200078e02ff */
[C---:B------:R-:W-:Y:S01]  /*1100*/  LEA RZ, P6, R3.reuse, R14, 0x2 ;  /* 0x0000000e03ff7211 */ /* 0x040fe200078c10ff */
[----:B------:R1:W-:Y:S01]  /*1110*/  STL.64 [R1+0x28], R34 ;  /* 0x0000282201007387 */ /* 0x0003e20000100a00 */
[----:B------:R-:W-:-:S02]  /*1120*/  IMAD R205, R3, 0x44, RZ ;  /* 0x0000004403cd7824 */ /* 0x000fc400078e02ff */
[----:B------:R-:W-:Y:S01]  /*1130*/  IMAD R19, R53, 0x4, R18 ;  /* 0x0000000435137824 */ /* 0x000fe200078e0212 */
[----:B------:R2:W-:Y:S01]  /*1140*/  STL.64 [R1+0x20], R32 ;  /* 0x0000202001007387 */ /* 0x0005e20000100a00 */
[----:B------:R-:W-:Y:S02]  /*1150*/  IMAD R149, R3, 0x11, RZ ;  /* 0x0000001103957824 */ /* 0x000fe400078e02ff */
[----:B------:R-:W-:Y:S01]  /*1160*/  IMAD R20, R53, 0x4, R19 ;  /* 0x0000000435147824 */ /* 0x000fe200078e0213 */
[CC--:B0-----:R-:W-:Y:S01]  /*1170*/  LEA R36, P2, R10.reuse, R59.reuse, 0x1 ;  /* 0x0000003b0a247211 */ /* 0x0c1fe200078408ff */
[----:B------:R-:W-:Y:S02]  /*1180*/  IMAD R151, R3, 0x21, RZ ;  /* 0x0000002103977824 */ /* 0x000fe400078e02ff */
[----:B------:R-:W-:Y:S01]  /*1190*/  IMAD R21, R53, 0x4, R20 ;  /* 0x0000000435157824 */ /* 0x000fe200078e0214 */
[----:B-1----:R-:W-:Y:S01]  /*11a0*/  LEA R34, P3, R11, R59, 0x1 ;  /* 0x0000003b0b227211 */ /* 0x002fe200078608ff */
[C---:B------:R-:W-:Y:S01]  /*11b0*/  IMAD R141, R3.reuse, 0x12, RZ ;  /* 0x00000012038d7824 */ /* 0x040fe200078e02ff */
[----:B------:R-:W-:Y:S01]  /*11c0*/  LEA.HI.X.SX32 R37, R10, R61, 0x1, P2 ;  /* 0x0000003d0a257211 */ /* 0x000fe200010f0eff */
[----:B------:R-:W-:Y:S01]  /*11d0*/  IMAD R150, R3, 0x4a, RZ ;  /* 0x0000004a03967824 */ /* 0x000fe200078e02ff */
[----:B------:R-:W-:Y:S01]  /*11e0*/  LEA R22, R53, R21, 0x2 ;  /* 0x0000001535167211 */ /* 0x000fe200078e10ff */
[----:B------:R-:W-:Y:S01]  /*11f0*/  IMAD R139, R3, 0x24, RZ ;  /* 0x00000024038b7824 */ /* 0x000fe200078e02ff */
[CC--:B--2---:R-:W-:Y:S01]  /*1200*/  LEA R32, P4, R12.reuse, R59.reuse, 0x1 ;  /* 0x0000003b0c207211 */ /* 0x0c4fe200078808ff */
[----:B------:R-:W-:Y:S01]  /*1210*/  STL.64 [R1+0x18], R36 ;  /* 0x0000182401007387 */ /* 0x000fe20000100a00 */
[----:B------:R-:W-:Y:S01]  /*1220*/  LEA R10, P2, R13, R59, 0x1 ;  /* 0x0000003b0d0a7211 */ /* 0x000fe200078408ff */
[----:B------:R-:W-:Y:S01]  /*1230*/  IMAD R23, R53, 0x4, R22 ;  /* 0x0000000435177824 */ /* 0x000fe200078e0216 */
[-C--:B------:R-:W-:Y:S01]  /*1240*/  LEA.HI.X.SX32 R35, R11, R61.reuse, 0x1, P3 ;  /* 0x0000003d0b237211 */ /* 0x080fe200018f0eff */
[----:B------:R-:W-:Y:S01]  /*1250*/  IMAD R201, R3, 0x46, RZ ;  /* 0x0000004603c97824 */ /* 0x000fe200078e02ff */
[-C--:B------:R-:W-:Y:S01]  /*1260*/  LEA.HI.X.SX32 R33, R12, R61.reuse, 0x1, P4 ;  /* 0x0000003d0c217211 */ /* 0x080fe200020f0eff */
[----:B------:R-:W-:Y:S01]  /*1270*/  IMAD R24, R53, 0x4, R23 ;  /* 0x0000000435187824 */ /* 0x000fe200078e0217 */
[----:B------:R-:W-:Y:S01]  /*1280*/  LEA.HI.X.SX32 R11, R13, R61, 0x1, P2 ;  /* 0x0000003d0d0b7211 */ /* 0x000fe200010f0eff */
[----:B------:R-:W-:Y:S01]  /*1290*/  STL.64 [R1+0x10], R34 ;  /* 0x0000102201007387 */ /* 0x000fe20000100a00 */
[-C--:B------:R-:W-:Y:S01]  /*12a0*/  LEA R248, P4, R17, R59.reuse, 0x1 ;  /* 0x0000003b11f87211 */ /* 0x080fe200078808ff */
[----:B------:R-:W-:Y:S01]  /*12b0*/  IMAD R25, R53, 0x4, R24 ;  /* 0x0000000435197824 */ /* 0x000fe200078e0218 */
[----:B------:R-:W-:Y:S01]  /*12c0*/  LEA R250, P3, R16, R59, 0x1 ;  /* 0x0000003b10fa7211 */ /* 0x000fe200078608ff */
[----:B------:R-:W-:Y:S01]  /*12d0*/  STL.64 [R1+0x8], R32 ;  /* 0x0000082001007387 */ /* 0x000fe20000100a00 */
[----:B------:R-:W-:Y:S01]  /*12e0*/  LEA.HI.X.SX32 R249, R17, R61, 0x1, P4 ;  /* 0x0000003d11f97211 */ /* 0x000fe200020f0eff */
[----:B------:R-:W-:Y:S01]  /*12f0*/  IMAD.SHL.U32 R69, R3, 0x20, RZ ;  /* 0x0000002003457824 */ /* 0x000fe200078e00ff */
[----:B------:R-:W-:Y:S01]  /*1300*/  LEA R26, R53, R25, 0x2 ;  /* 0x00000019351a7211 */ /* 0x000fe200078e10ff */
[----:B------:R0:W-:Y:S01]  /*1310*/  STL.64 [R1], R10 ;  /* 0x0000000a01007387 */ /* 0x0001e20000100a00 */
[----:B------:R-:W-:Y:S01]  /*1320*/  LEA R234, P4, R20, R59, 0x1 ;  /* 0x0000003b14ea7211 */ /* 0x000fe200078808ff */
[----:B------:R-:W-:Y:S01]  /*1330*/  IMAD R142, R3, 0x9, RZ ;  /* 0x00000009038e7824 */ /* 0x000fe200078e02ff */
[----:B------:R-:W-:Y:S01]  /*1340*/  LEA.HI.X.SX32 R251, R16, R61, 0x1, P3 ;  /* 0x0000003d10fb7211 */ /* 0x000fe200018f0eff */
[----:B------:R-:W-:Y:S01]  /*1350*/  IMAD R27, R53, 0x4, R26 ;  /* 0x00000004351b7824 */ /* 0x000fe200078e021a */
[-C--:B------:R-:W-:Y:S01]  /*1360*/  LEA R246, P2, R18, R59.reuse, 0x1 ;  /* 0x0000003b12f67211 */ /* 0x080fe200078408ff */
[----:B------:R-:W-:Y:S01]  /*1370*/  IMAD R159, R3, 0x48, RZ ;  /* 0x00000048039f7824 */ /* 0x000fe200078e02ff */
[----:B------:R-:W-:Y:S01]  /*1380*/  LEA R238, P3, R19, R59, 0x1 ;  /* 0x0000003b13ee7211 */ /* 0x000fe200078608ff */
[----:B------:R-:W-:Y:S01]  /*1390*/  IMAD R28, R53, 0x4, R27 ;  /* 0x00000004351c7824 */ /* 0x000fe200078e021b */
[----:B------:R-:W-:Y:S01]  /*13a0*/  LEA.HI.X.SX32 R235, R20, R61, 0x1, P4 ;  /* 0x0000003d14eb7211 */ /* 0x000fe200020f0eff */
[----:B------:R-:W-:Y:S01]  /*13b0*/  IMAD R145, R3, 0x23, RZ ;  /* 0x0000002303917824 */ /* 0x000fe200078e02ff */
[----:B------:R-:W-:Y:S01]  /*13c0*/  LEA R222, P4, R23, R59, 0x1 ;  /* 0x0000003b17de7211 */ /* 0x000fe200078808ff */
[----:B------:R-:W-:Y:S01]  /*13d0*/  IMAD R133, R3, 0x26, RZ ;  /* 0x0000002603857824 */ /* 0x000fe200078e02ff */
[----:B------:R-:W-:Y:S01]  /*13e0*/  LEA R29, R53, R28, 0x2 ;  /* 0x0000001c351d7211 */ /* 0x000fe200078e10ff */
[C---:B------:R-:W-:Y:S01]  /*13f0*/  IMAD R136, R3.reuse, 0x25, RZ ;  /* 0x0000002503887824 */ /* 0x040fe200078e02ff */
[-C--:B------:R-:W-:Y:S01]  /*1400*/  LEA.HI.X.SX32 R247, R18, R61.reuse, 0x1, P2 ;  /* 0x0000003d12f77211 */ /* 0x080fe200010f0eff */
[----:B------:R-:W-:Y:S01]  /*1410*/  IMAD R143, R3, 0x4e, RZ ;  /* 0x0000004e038f7824 */ /* 0x000fe200078e02ff */
[----:B------:R-:W-:Y:S01]  /*1420*/  LEA.HI.X.SX32 R239, R19, R61, 0x1, P3 ;  /* 0x0000003d13ef7211 */ /* 0x000fe200018f0eff */
[----:B------:R-:W-:Y:S01]  /*1430*/  IMAD R30, R53, 0x4, R29 ;  /* 0x00000004351e7824 */ /* 0x000fe200078e021d */
[-C--:B------:R-:W-:Y:S01]  /*1440*/  LEA R230, P2, R21, R59.reuse, 0x1 ;  /* 0x0000003b15e67211 */ /* 0x080fe200078408ff */
[C---:B------:R-:W-:Y:S01]  /*1450*/  IMAD R135, R3.reuse, 0x13, RZ ;  /* 0x0000001303877824 */ /* 0x040fe200078e02ff */
[----:B------:R-:W-:Y:S01]  /*1460*/  LEA R226, P3, R22, R59, 0x1 ;  /* 0x0000003b16e27211 */ /* 0x000fe200078608ff */
[----:B------:R-:W-:Y:S01]  /*1470*/  IMAD R144, R3, 0x4c, RZ ;  /* 0x0000004c03907824 */ /* 0x000fe200078e02ff */
[----:B------:R-:W-:Y:S01]  /*1480*/  LEA R7, R53, R30, 0x2 ;  /* 0x0000001e35077211 */ /* 0x000fe200078e10ff */
[----:B------:R-:W-:Y:S01]  /*1490*/  IMAD R138, R3, 0x50, RZ ;  /* 0x00000050038a7824 */ /* 0x000fe200078e02ff */
[----:B------:R-:W-:Y:S01]  /*14a0*/  LEA.HI.X.SX32 R223, R23, R61, 0x1, P4 ;  /* 0x0000003d17df7211 */ /* 0x000fe200020f0eff */
[----:B------:R-:W-:Y:S01]  /*14b0*/  IMAD R127, R3, 0xa, RZ ;  /* 0x0000000a037f7824 */ /* 0x000fe200078e02ff */
[----:B------:R-:W-:Y:S01]  /*14c0*/  LEA R210, P4, R26, R59, 0x1 ;  /* 0x0000003b1ad27211 */ /* 0x000fe200078808ff */
[----:B------:R-:W-:Y:S01]  /*14d0*/  IMAD R0, R53, 0x4, R7 ;  /* 0x0000000435007824 */ /* 0x000fe200078e0207 */
[-C--:B------:R-:W-:Y:S01]  /*14e0*/  LEA.HI.X.SX32 R231, R21, R61.reuse, 0x1, P2 ;  /* 0x0000003d15e77211 */ /* 0x080fe200010f0eff */
        /* <DEDUP_REMOVED lines=24> */
[----:B------:R-:W-:Y:S01]  /*1670*/  IMAD R9, R53, 0x4, R8 ;  /* 0x0000000435097824 */ /* 0x000fe200078e0208 */
[-C--:B------:R-:W-:Y:S01]  /*1680*/  LEA.HI.X.SX32 R207, R27, R61.reuse, 0x1, P2 ;  /* 0x0000003d1bcf7211 */ /* 0x080fe200010f0eff */
[C---:B------:R-:W-:Y:S01]  /*1690*/  IMAD R120, R3.reuse, 0x15, RZ ;  /* 0x0000001503787824 */ /* 0x040fe200078e02ff */
[----:B------:R-:W-:Y:S01]  /*16a0*/  LEA.HI.X.SX32 R203, R28, R61, 0x1, P3 ;  /* 0x0000003d1ccb7211 */ /* 0x000fe200018f0eff */
[----:B------:R-:W-:Y:S01]  /*16b0*/  IMAD R122, R3, 0x5a, RZ ;  /* 0x0000005a037a7824 */ /* 0x000fe200078e02ff */
[----:B0-----:R-:W-:Y:S01]  /*16c0*/  LEA R10, R53, R9, 0x2 ;  /* 0x00000009350a7211 */ /* 0x001fe200078e10ff */
[C---:B------:R-:W-:Y:S01]  /*16d0*/  IMAD R112, R3.reuse, 0x16, RZ ;  /* 0x0000001603707824 */ /* 0x040fe200078e02ff */
[-C--:B------:R-:W-:Y:S01]  /*16e0*/  LEA R194, P2, R30, R59.reuse, 0x1 ;  /* 0x0000003b1ec27211 */ /* 0x080fe200078408ff */
[----:B------:R-:W-:Y:S01]  /*16f0*/  IMAD R128, R3, 0x56, RZ ;  /* 0x0000005603807824 */ /* 0x000fe200078e02ff */
[----:B------:R-:W-:Y:S01]  /*1700*/  LEA R192, P3, R7, R59, 0x1 ;  /* 0x0000003b07c07211 */ /* 0x000fe200078608ff */
[----:B------:R-:W-:Y:S01]  /*1710*/  IMAD R11, R53, 0x4, R10 ;  /* 0x00000004350b7824 */ /* 0x000fe200078e020a */
[-C--:B------:R-:W-:Y:S01]  /*1720*/  LEA.HI.X.SX32 R191, R0, R61.reuse, 0x1, P4 ;  /* 0x0000003d00bf7211 */ /* 0x080fe200020f0eff */
[----:B------:R-:W-:Y:S01]  /*1730*/  IMAD R123, R3, 0x58, RZ ;  /* 0x00000058037b7824 */ /* 0x000fe200078e02ff */
[-C--:B------:R-:W-:Y:S01]  /*1740*/  LEA.HI.X.SX32 R195, R30, R61.reuse, 0x1, P2 ;  /* 0x0000003d1ec37211 */ /* 0x080fe200010f0eff */
[----:B------:R-:W-:Y:S01]  /*1750*/  IMAD R12, R53, 0x4, R11 ;  /* 0x00000004350c7824 */ /* 0x000fe200078e020b */
[----:B------:R-:W-:Y:S01]  /*1760*/  LEA.HI.X.SX32 R193, R7, R61, 0x1, P3 ;  /* 0x0000003d07c17211 */ /* 0x000fe200018f0eff */
[----:B------:R-:W-:Y:S01]  /*1770*/  IMAD R113, R3, 0xb, RZ ;  /* 0x0000000b03717824 */ /* 0x000fe200078e02ff */
[-C--:B------:R-:W-:Y:S01]  /*1780*/  LEA R188, P2, R2, R59.reuse, 0x1 ;  /* 0x0000003b02bc7211 */ /* 0x080fe200078408ff */
[----:B------:R-:W-:Y:S01]  /*1790*/  IMAD R13, R53, 0x4, R12 ;  /* 0x00000004350d7824 */ /* 0x000fe200078e020c */
[----:B------:R-:W-:Y:S01]  /*17a0*/  LEA R186, P3, R4, R59, 0x1 ;  /* 0x0000003b04ba7211 */ /* 0x000fe200078608ff */
[C---:B------:R-:W-:Y:S01]  /*17b0*/  IMAD R116, R3.reuse, 0x2b, RZ ;  /* 0x0000002b03747824 */ /* 0x040fe200078e02ff */
[----:B------:R-:W-:Y:S01]  /*17c0*/  LEA.HI.X.SX32 R189, R2, R61, 0x1, P2 ;  /* 0x0000003d02bd7211 */ /* 0x000fe200010f0eff */
[----:B------:R-:W-:Y:S01]  /*17d0*/  IMAD R110, R3, 0x2c, RZ ;  /* 0x0000002c036e7824 */ /* 0x000fe200078e02ff */
[----:B------:R-:W-:Y:S01]  /*17e0*/  LEA R16, R53, R13, 0x2 ;  /* 0x0000000d35107211 */ /* 0x000fe200078e10ff */
[C---:B------:R-:W-:Y:S01]  /*17f0*/  IMAD R104, R3.reuse, 0x2e, RZ ;  /* 0x0000002e03687824 */ /* 0x040fe200078e02ff */
[----:B------:R-:W-:Y:S01]  /*1800*/  LEA.HI.X.SX32 R187, R4, R61, 0x1, P3 ;  /* 0x0000003d04bb7211 */ /* 0x000fe200018f0eff */
[----:B------:R-:W-:Y:S01]  /*1810*/  IMAD R107, R3, 0x2d, RZ ;  /* 0x0000002d036b7824 */ /* 0x000fe200078e02ff */
[-C--:B------:R-:W-:Y:S01]  /*1820*/  LEA R184, P4, R5, R59.reuse, 0x1 ;  /* 0x0000003b05b87211 */ /* 0x080fe200078808ff */
[----:B------:R-:W-:Y:S01]  /*1830*/  IMAD R17, R53, 0x4, R16 ;  /* 0x0000000435117824 */ /* 0x000fe200078e0210 */
[----:B------:R-:W-:Y:S01]  /*1840*/  LEA R182, P2, R6, R59, 0x1 ;  /* 0x0000003b06b67211 */ /* 0x000fe200078408ff */
[----:B------:R-:W-:Y:S01]  /*1850*/  IMAD R114, R3, 0x5e, RZ ;  /* 0x0000005e03727824 */ /* 0x000fe200078e02ff */
[----:B------:R-:W-:Y:S01]  /*1860*/  LEA.HI.X.SX32 R185, R5, R61, 0x1, P4 ;  /* 0x0000003d05b97211 */ /* 0x000fe200020f0eff */
[----:B------:R-:W-:Y:S01]  /*1870*/  IMAD R18, R53, 0x4, R17 ;  /* 0x0000000435127824 */ /* 0x000fe200078e0211 */
[----:B------:R-:W-:Y:S01]  /*1880*/  LEA R180, P3, R8, R59, 0x1 ;  /* 0x0000003b08b47211 */ /* 0x000fe200078608ff */
[----:B------:R-:W-:Y:S01]  /*1890*/  IMAD R106, R3, 0x17, RZ ;  /* 0x00000017036a7824 */ /* 0x000fe200078e02ff */
[-C--:B------:R-:W-:Y:S01]  /*18a0*/  LEA.HI.X.SX32 R183, R6, R61.reuse, 0x1, P2 ;  /* 0x0000003d06b77211 */ /* 0x080fe200010f0eff */
[----:B------:R-:W-:Y:S01]  /*18b0*/  IMAD R19, R53, 0x4, R18 ;  /* 0x0000000435137824 */ /* 0x000fe200078e0212 */
[----:B------:R-:W-:Y:S01]  /*18c0*/  LEA.HI.X.SX32 R181, R8, R61, 0x1, P3 ;  /* 0x0000003d08b57211 */ /* 0x000fe200018f0eff */
[----:B------:R-:W-:Y:S01]  /*18d0*/  IMAD R115, R3, 0x5c, RZ ;  /* 0x0000005c03737824 */ /* 0x000fe200078e02ff */
[----:B------:R-:W-:Y:S01]  /*18e0*/  LEA R178, P4, R9, R59, 0x1 ;  /* 0x0000003b09b27211 */ /* 0x000fe200078808ff */
[----:B------:R-:W-:Y:S01]  /*18f0*/  IMAD R108, R3, 0x62, RZ ;  /* 0x00000062036c7824 */ /* 0x000fe200078e02ff */
[----:B------:R-:W-:Y:S01]  /*1900*/  LEA R20, R53, R19, 0x2 ;  /* 0x0000001335147211 */ /* 0x000fe200078e10ff */
[----:B------:R-:W-:Y:S01]  /*1910*/  IMAD R87, R3, 0x6, RZ ;  /* 0x0000000603577824 */ /* 0x000fe200078e02ff */
[----:B------:R-:W-:Y:S01]  /*1920*/  LEA.HI.X.SX32 R179, R9, R61, 0x1, P4 ;  /* 0x0000003d09b37211 */ /* 0x000fe200020f0eff */
[----:B------:R-:W-:Y:S01]  /*1930*/  IMAD R109, R3, 0x60, RZ ;  /* 0x00000060036d7824 */ /* 0x000fe200078e02ff */
[CC--:B------:R-:W-:Y:S01]  /*1940*/  LEA R176, P2, R10.reuse, R59.reuse, 0x1 ;  /* 0x0000003b0ab07211 */ /* 0x0c0fe200078408ff */
[----:B------:R-:W-:Y:S01]  /*1950*/  IMAD R0, R53, 0x4, R20 ;  /* 0x0000000435007824 */ /* 0x000fe200078e0214 */
[----:B------:R-:W-:Y:S01]  /*1960*/  LEA R174, P3, R11, R59, 0x1 ;  /* 0x0000003b0bae7211 */ /* 0x000fe200078608ff */
[----:B------:R-:W-:Y:S01]  /*1970*/  IMAD R92, R3, 0x3, RZ ;  /* 0x00000003035c7824 */ /* 0x000fe200078e02ff */
[----:B------:R-:W-:Y:S01]  /*1980*/  LEA.HI.X.SX32 R177, R10, R61, 0x1, P2 ;  /* 0x0000003d0ab17211 */ /* 0x000fe200010f0eff */
[----:B------:R-:W-:Y:S01]  /*1990*/  IMAD R7, R53, 0x4, R0 ;  /* 0x0000000435077824 */ /* 0x000fe200078e0200 */
[C---:B------:R-:W-:Y:S01]  /*19a0*/  LEA R172, P4, R12.reuse, R59, 0x1 ;  /* 0x0000003b0cac7211 */ /* 0x040fe200078808ff */
[----:B------:R-:W-:Y:S01]  /*19b0*/  IMAD R94, R3, 0x2f, RZ ;  /* 0x0000002f035e7824 */ /* 0x000fe200078e02ff */
[----:B------:R-:W-:Y:S01]  /*19c0*/  LEA.HI.X.SX32 R175, R11, R61, 0x1, P3 ;  /* 0x0000003d0baf7211 */ /* 0x000fe200018f0eff */
[----:B------:R-:W-:Y:S01]  /*19d0*/  IMAD R2, R53, 0x4, R7 ;  /* 0x0000000435027824 */ /* 0x000fe200078e0207 */
[----:B------:R-:W-:Y:S01]  /*19e0*/  LEA R170, P2, R13, R59, 0x1 ;  /* 0x0000003b0daa7211 */ /* 0x000fe200078408ff */
[C---:B------:R-:W-:Y:S01]  /*19f0*/  IMAD R85, R3.reuse, 0xc, RZ ;  /* 0x0000000c03557824 */ /* 0x040fe200078e02ff */
[----:B------:R-:W-:Y:S01]  /*1a00*/  LEA.HI.X.SX32 R173, R12, R61, 0x1, P4 ;  /* 0x0000003d0cad7211 */ /* 0x000fe200020f0eff */
[----:B------:R-:W-:Y:S01]  /*1a10*/  IMAD R84, R3, 0x18, RZ ;  /* 0x0000001803547824 */ /* 0x000fe200078e02ff */
[----:B------:R-:W-:Y:S01]  /*1a20*/  LEA R4, R53, R2, 0x2 ;  /* 0x0000000235047211 */ /* 0x000fe200078e10ff */
[----:B------:R-:W-:Y:S01]  /*1a30*/  IMAD R81, R3, 0x30, RZ ;  /* 0x0000003003517824 */ /* 0x000fe200078e02ff */
        /* <DEDUP_REMOVED lines=12> */
[----:B------:R-:W-:Y:S01]  /*1b00*/  LEA.HI.X.SX32 R165, R18, R61, 0x1, P2 ;  /* 0x0000003d12a57211 */ /* 0x000fe200010f0eff */
[C---:B------:R-:W-:Y:S01]  /*1b10*/  IMAD R79, R3.reuse, 0x31, RZ ;  /* 0x00000031034f7824 */ /* 0x040fe200078e02ff */
[----:B------:R-:W-:Y:S01]  /*1b20*/  LEA R154, P2, R0, R59, 0x1 ;  /* 0x0000003b009a7211 */ /* 0x000fe200078408ff */
[----:B------:R-:W-:Y:S01]  /*1b30*/  IMAD R60, R3, 0x34, RZ ;  /* 0x00000034033c7824 */ /* 0x000fe200078e02ff */
[----:B------:R-:W-:Y:S01]  /*1b40*/  LEA R9, R53, R8, 0x2 ;  /* 0x0000000835097211 */ /* 0x000fe200078e10ff */
[C---:B------:R-:W-:Y:S01]  /*1b50*/  IMAD R86, R3.reuse, 0x66, RZ ;  /* 0x0000006603567824 */ /* 0x040fe200078e02ff */
[----:B------:R-:W-:Y:S01]  /*1b60*/  LEA.HI.X.SX32 R169, R16, R61, 0x1, P3 ;  /* 0x0000003d10a97211 */ /* 0x000fe200018f0eff */
        /* <DEDUP_REMOVED lines=16> */
[C---:B------:R-:W-:Y:S01]  /*1c70*/  IMAD R74, R3.reuse, 0x6c, RZ ;  /* 0x0000006c034a7824 */ /* 0x040fe200078e02ff */
[C---:B------:R-:W-:Y:S01]  /*1c80*/  LEA R16, P2, R4.reuse, R59, 0x1 ;  /* 0x0000003b04107211 */ /* 0x040fe200078408ff */
[----:B------:R-:W-:Y:S01]  /*1c90*/  IMAD R77, R3, 0x6e, RZ ;  /* 0x0000006e034d7824 */ /* 0x000fe200078e02ff */
[-C--:B------:R-:W-:Y:S01]  /*1ca0*/  LEA.HI.X.SX32 R153, R7, R61.reuse, 0x1, P3 ;  /* 0x0000003d07997211 */ /* 0x080fe200018f0eff */
[----:B------:R-:W-:Y:S01]  /*1cb0*/  IMAD R0, R53, 0x4, R13 ;  /* 0x0000000435007824 */ /* 0x000fe200078e020d */
[----:B------:R-:W-:Y:S01]  /*1cc0*/  LEA.HI.X.SX32 R17, R4, R61, 0x1, P2 ;  /* 0x0000003d04117211 */ /* 0x000fe200010f0eff */
[----:B------:R-:W-:Y:S01]  /*1cd0*/  IMAD R105, R3, 0x1b, RZ ;  /* 0x0000001b03697824 */ /* 0x000fe200078e02ff */
[-C--:B------:R-:W-:Y:S01]  /*1ce0*/  LEA R18, P3, R5, R59.reuse, 0x1 ;  /* 0x0000003b05127211 */ /* 0x080fe200078608ff */
[----:B------:R-:W-:Y:S01]  /*1cf0*/  IMAD R2, R53, 0x4, R0 ;  /* 0x0000000435027824 */ /* 0x000fe200078e0200 */
[C---:B------:R-:W-:Y:S01]  /*1d00*/  LEA R20, P4, R6.reuse, R59, 0x1 ;  /* 0x0000003b06147211 */ /* 0x040fe200078808ff */
[----:B------:R-:W-:Y:S01]  /*1d10*/  IMAD R95, R3, 0x35, RZ ;  /* 0x00000035035f7824 */ /* 0x000fe200078e02ff */
[-C--:B------:R-:W-:Y:S01]  /*1d20*/  LEA.HI.X.SX32 R19, R5, R61.reuse, 0x1, P3 ;  /* 0x0000003d05137211 */ /* 0x080fe200018f0eff */
[----:B------:R-:W-:Y:S01]  /*1d30*/  IMAD R4, R53, 0x4, R2 ;  /* 0x0000000435047824 */ /* 0x000fe200078e0202 */
[----:B------:R-:W-:Y:S01]  /*1d40*/  LEA.HI.X.SX32 R21, R6, R61, 0x1, P4 ;  /* 0x0000003d06157211 */ /* 0x000fe200020f0eff */
[C---:B------:R-:W-:Y:S01]  /*1d50*/  IMAD R111, R3.reuse, 0x37, RZ ;  /* 0x00000037036f7824 */ /* 0x040fe200078e02ff */
[CC--:B------:R-:W-:Y:S01]  /*1d60*/  LEA R22, P2, R8.reuse, R59.reuse, 0x1 ;  /* 0x0000003b08167211 */ /* 0x0c0fe200078408ff */
        /* <DEDUP_REMOVED lines=24> */
[C---:B------:R-:W-:Y:S01]  /*1ef0*/  IMAD R73, R3.reuse, 0x3c, RZ ;  /* 0x0000003c03497824 */ /* 0x040fe200078e02ff */
[----:B------:R-:W-:Y:S01]  /*1f00*/  LEA.HI.X.SX32 R31, R12, R61, 0x1, P3 ;  /* 0x0000003d0c1f7211 */ /* 0x000fe200018f0eff */
[C---:B------:R-:W-:Y:S01]  /*1f10*/  IMAD R160, R3.reuse, 0xf, RZ ;  /* 0x0000000f03a07824 */ /* 0x040fe200078e02ff */
[----:B------:R-:W-:Y:S01]  /*1f20*/  LEA R36, P3, R2, R59, 0x1 ;  /* 0x0000003b02247211 */ /* 0x000fe200078608ff */
[----:B------:R-:W-:Y:S01]  /*1f30*/  IMAD R158, R3, 0x3b, RZ ;  /* 0x0000003b039e7824 */ /* 0x000fe200078e02ff */
[-C--:B------:R-:W-:Y:S01]  /*1f40*/  LEA.HI.X.SX32 R35, R0, R61.reuse, 0x1, P2 ;  /* 0x0000003d00237211 */ /* 0x080fe200010f0eff */
[----:B------:R-:W-:Y:S01]  /*1f50*/  IMAD R0, R53, 0x4, R9 ;  /* 0x0000000435007824 */ /* 0x000fe200078e0209 */
[----:B------:R-:W-:Y:S01]  /*1f60*/  LEA.HI.X.SX32 R33, R13, R61, 0x1, P4 ;  /* 0x0000003d0d217211 */ /* 0x000fe200020f0eff */
[C---:B------:R-:W-:Y:S01]  /*1f70*/  IMAD R132, R3.reuse, 0x78, RZ ;  /* 0x0000007803847824 */ /* 0x040fe200078e02ff */
[----:B------:R-:W-:Y:S01]  /*1f80*/  LEA R38, P4, R4, R59, 0x1 ;  /* 0x0000003b04267211 */ /* 0x000fe200078808ff */
        /* <DEDUP_REMOVED lines=8> */
[----:B------:R-:W-:Y:S01]  /*2010*/  IMAD R148, R3, 0x7c, RZ ;  /* 0x0000007c03947824 */ /* 0x000fe200078e02ff */
[-C--:B------:R-:W-:Y:S01]  /*2020*/  LEA.HI.X.SX32 R41, R5, R61.reuse, 0x1, P2 ;  /* 0x0000003d05297211 */ /* 0x080fe200010f0eff */
[----:B------:R-:W-:Y:S01]  /*2030*/  IMAD R161, R3, 0x7e, RZ ;  /* 0x0000007e03a17824 */ /* 0x000fe200078e02ff */
[----:B------:R-:W-:Y:S01]  /*2040*/  LEA.HI.X.SX32 R45, R7, R61, 0x1, P4 ;  /* 0x0000003d072d7211 */ /* 0x000fe200020f0eff */
[C---:B------:R-:W-:Y:S01]  /*2050*/  IMAD R7, R3.reuse, 0x38, RZ ;  /* 0x0000003803077824 */ /* 0x040fe200078e02ff */
[-C--:B------:R-:W-:Y:S01]  /*2060*/  LEA R42, P3, R6, R59.reuse, 0x1 ;  /* 0x0000003b062a7211 */ /* 0x080fe200078608ff */
[C---:B------:R-:W-:Y:S01]  /*2070*/  IMAD R199, R3.reuse, 0x3d, RZ ;  /* 0x0000003d03c77824 */ /* 0x040fe200078e02ff */
        /* <DEDUP_REMOVED lines=8> */
[CC--:B------:R-:W-:Y:S01]  /*2100*/  LEA R46, P2, R8.reuse, R59.reuse, 0x1 ;  /* 0x0000003b082e7211 */ /* 0x0c0fe200078408ff */
[----:B------:R-:W-:Y:S01]  /*2110*/  IMAD.MOV.U32 R10, RZ, RZ, RZ ;  /* 0x000000ffff0a7224 */ /* 0x000fe200078e00ff */
[C---:B------:R-:W-:Y:S01]  /*2120*/  LEA R48, P3, R9.reuse, R59, 0x1 ;  /* 0x0000003b09307211 */ /* 0x040fe200078608ff */
[----:B------:R-:W-:Y:S01]  /*2130*/  IMAD.MOV.U32 R11, RZ, RZ, -0x800000 ;  /* 0xff800000ff0b7424 */ /* 0x000fe200078e00ff */
[-C--:B------:R-:W-:Y:S01]  /*2140*/  LEA.HI.X.SX32 R47, R8, R61.reuse, 0x1, P2 ;  /* 0x0000003d082f7211 */ /* 0x080fe200010f0eff */
[----:B------:R-:W-:Y:S01]  /*2150*/  IMAD.MOV.U32 R8, RZ, RZ, 0x3f800000 ;  /* 0x3f800000ff087424 */ /* 0x000fe200078e00ff */
[----:B------:R-:W-:Y:S01]  /*2160*/  LEA.HI.X.SX32 R49, R9, R61, 0x1, P3 ;  /* 0x0000003d09317211 */ /* 0x000fe200018f0eff */
[----:B------:R-:W-:Y:S01]  /*2170*/  IMAD.MOV.U32 R9, RZ, RZ, RZ ;  /* 0x000000ffff097224 */ /* 0x000fe200078e00ff */
[-C--:B------:R-:W-:Y:S01]  /*2180*/  LEA R52, P2, R2, R59.reuse, 0x1 ;  /* 0x0000003b02347211 */ /* 0x080fe200078408ff */
[----:B------:R-:W-:Y:S01]  /*2190*/  IMAD.MOV.U32 R12, RZ, RZ, -0x800000 ;  /* 0xff800000ff0c7424 */ /* 0x000fe200078e00ff */
[----:B------:R-:W-:-:S02]  /*21a0*/  LEA R54, P3, R4, R59, 0x1 ;  /* 0x0000003b04367211 */ /* 0x000fc400078608ff */
[-C--:B------:R-:W-:Y:S02]  /*21b0*/  LEA R56, P4, R5, R59.reuse, 0x1 ;  /* 0x0000003b05387211 */ /* 0x080fe400078808ff */
[----:B------:R-:W-:Y:S02]  /*21c0*/  LEA R58, P5, R0, R59, 0x1 ;  /* 0x0000003b003a7211 */ /* 0x000fe400078a08ff */
[-C--:B------:R-:W-:Y:S01]  /*21d0*/  LEA.HI.X.SX32 R53, R2, R61.reuse, 0x1, P2 ;  /* 0x0000003d02357211 */ /* 0x080fe200010f0eff */
[----:B------:R-:W-:Y:S01]  /*21e0*/  IMAD.MOV.U32 R2, RZ, RZ, 0x3f800000 ;  /* 0x3f800000ff027424 */ /* 0x000fe200078e00ff */
[-C--:B------:R-:W-:Y:S01]  /*21f0*/  LEA.HI.X.SX32 R55, R4, R61.reuse, 0x1, P3 ;  /* 0x0000003d04377211 */ /* 0x080fe200018f0eff */
[----:B------:R-:W-:Y:S01]  /*2200*/  IMAD R4, R3, 0x36, RZ ;  /* 0x0000003603047824 */ /* 0x000fe200078e02ff */
[-C--:B------:R-:W-:Y:S01]  /*2210*/  LEA.HI.X.SX32 R57, R5, R61.reuse, 0x1, P4 ;  /* 0x0000003d05397211 */ /* 0x080fe200020f0eff */
[C---:B------:R-:W-:Y:S01]  /*2220*/  IMAD R5, R3.reuse, 0xe, RZ ;  /* 0x0000000e03057824 */ /* 0x040fe200078e02ff */
[----:B------:R-:W-:Y:S01]  /*2230*/  LEA.HI.X.SX32 R59, R0, R61, 0x1, P5 ;  /* 0x0000003d003b7211 */ /* 0x000fe200028f0eff */
[C---:B------:R-:W-:Y:S01]  /*2240*/  IMAD.SHL.U32 R61, R3.reuse, 0x2, RZ ;  /* 0x00000002033d7824 */ /* 0x040fe200078e00ff */
[----:B------:R-:W-:-:S02]  /*2250*/  LEA RZ, P3, R3, R14, 0x5 ;  /* 0x0000000e03ff7211 */ /* 0x000fc400078628ff */
[-C--:B------:R-:W-:Y:S02]  /*2260*/  LEA RZ, P4, R3, R14.reuse, 0x3 ;  /* 0x0000000e03ff7211 */ /* 0x080fe400078818ff */
[-C--:B------:R-:W-:Y:S02]  /*2270*/  IADD3 R88, P5, R61, R14.reuse, RZ ;  /* 0x0000000e3d587210 */ /* 0x080fe40007fbe0ff */
[-C--:B------:R-:W-:Y:S02]  /*2280*/  LEA.HI.X.SX32 R67, R67, R15.reuse, 0x1, P3 ;  /* 0x0000000f43437211 */ /* 0x080fe400018f0eff */
[----:B------:R-:W-:Y:S02]  /*2290*/  LEA.HI.X.SX32 R61, R61, R15, 0x1, P6 ;  /* 0x0000000f3d3d7211 */ /* 0x000fe400030f0eff */
[-C--:B------:R-:W-:Y:S02]  /*22a0*/  IADD3 R228, P3, R147, R14.reuse, RZ ;  /* 0x0000000e93e47210 */ /* 0x080fe40007f7e0ff */
[----:B------:R-:W-:-:S02]  /*22b0*/  IADD3 R208, P6, R209, R14, RZ ;  /* 0x0000000ed1d07210 */ /* 0x000fc40007fde0ff */
[-C--:B------:R-:W-:Y:S02]  /*22c0*/  LEA.HI.X.SX32 R63, R63, R15.reuse, 0x1, P4 ;  /* 0x0000000f3f3f7211 */ /* 0x080fe400020f0eff */
[-C--:B------:R-:W-:Y:S02]  /*22d0*/  IADD3 R224, P4, R205, R14.reuse, RZ ;  /* 0x0000000ecde07210 */ /* 0x080fe40007f9e0ff */
[CC--:B------:R-:W-:Y:S02]  /*22e0*/  LEA RZ, P2, R3.reuse, R14.reuse, 0x4 ;  /* 0x0000000e03ff7211 */ /* 0x0c0fe400078420ff */
[-C--:B------:R-:W-:Y:S02]  /*22f0*/  LEA.HI.X.SX32 R89, R3, R15.reuse, 0x1, P5 ;  /* 0x0000000f03597211 */ /* 0x080fe400028f0eff */
[-C--:B------:R-:W-:Y:S02]  /*2300*/  LEA.HI.X.SX32 R229, R149, R15.reuse, 0x1, P3 ;  /* 0x0000000f95e57211 */ /* 0x080fe400018f0eff */
[-C--:B------:R-:W-:Y:S01]  /*2310*/  LEA RZ, P5, R3, R14.reuse, 0x6 ;  /* 0x0000000e03ff7211 */ /* 0x080fe200078a30ff */
[----:B------:R0:W-:Y:S01]  /*2320*/  STL.64 [R1+0x200], R88 ;  /* 0x0002005801007387 */ /* 0x0001e20000100a00 */
[----:B------:R-:W-:Y:S01]  /*2330*/  LEA.HI.X.SX32 R209, R151, R15, 0x1, P6 ;  /* 0x0000000f97d17211 */ /* 0x000fe200030f0eff */
[----:B------:R-:W-:Y:S01]  /*2340*/  IMAD.MOV.U32 R3, RZ, RZ, 0x3f800000 ;  /* 0x3f800000ff037424 */ /* 0x000fe200078e00ff */
[----:B------:R-:W-:-:S02]  /*2350*/  IADD3 R204, P3, R141, R14, RZ ;  /* 0x0000000e8dcc7210 */ /* 0x000fc40007f7e0ff */
[-C--:B------:R-:W-:Y:S01]  /*2360*/  IADD3 R212, P6, R150, R14.reuse, RZ ;  /* 0x0000000e96d47210 */ /* 0x080fe20007fde0ff */
[----:B------:R1:W-:Y:S01]  /*2370*/  STL.64 [R1+0x128], R208 ;  /* 0x000128d001007387 */ /* 0x0003e20000100a00 */
[-C--:B------:R-:W-:Y:S02]  /*2380*/  LEA.HI.X.SX32 R225, R147, R15.reuse, 0x1, P4 ;  /* 0x0000000f93e17211 */ /* 0x080fe400020f0eff */
[-C--:B------:R-:W-:Y:S01]  /*2390*/  LEA.HI.X.SX32 R65, R65, R15.reuse, 0x1, P2 ;  /* 0x0000000f41417211 */ /* 0x080fe200010f0eff */
[----:B------:R-:W-:Y:S01]  /*23a0*/  STL.64 [R1+0x1a0], R228 ;  /* 0x0001a0e401007387 */ /* 0x000fe20000100a00 */
[-C--:B------:R-:W-:Y:S02]  /*23b0*/  IADD3 R150, P4, R139, R14.reuse, RZ ;  /* 0x0000000e8b967210 */ /* 0x080fe40007f9e0ff */
[----:B0-----:R-:W-:Y:S02]  /*23c0*/  CS2R R88, SRZ ;  /* 0x0000000000587805 */ /* 0x001fe4000001ff00 */
[----:B------:R-:W-:Y:S01]  /*23d0*/  IADD3 R220, P2, R201, R14, RZ ;  /* 0x0000000ec9dc7210 */ /* 0x000fe20007f5e0ff */
[----:B------:R-:W-:Y:S01]  /*23e0*/  STL.64 [R1+0x120], R224 ;  /* 0x000120e001007387 */ /* 0x000fe20000100a00 */
[----:B------:R-:W-:-:S02]  /*23f0*/  LEA.HI.X.SX32 R69, R69, R15, 0x1, P5 ;  /* 0x0000000f45457211 */ /* 0x000fc400028f0eff */
[-C--:B------:R-:W-:Y:S02]  /*2400*/  LEA.HI.X.SX32 R205, R142, R15.reuse, 0x1, P3 ;  /* 0x0000000f8ecd7211 */ /* 0x080fe400018f0eff */
[-C--:B------:R-:W-:Y:S02]  /*2410*/  IADD3 R216, P5, R159, R14.reuse, RZ ;  /* 0x0000000e9fd87210 */ /* 0x080fe40007fbe0ff */
[-C--:B------:R-:W-:Y:S01]  /*2420*/  LEA.HI.X.SX32 R151, R141, R15.reuse, 0x1, P4 ;  /* 0x0000000f8d977211 */ /* 0x080fe200020f0eff */
[----:B------:R0:W-:Y:S01]  /*2430*/  STL.64 [R1+0x1d8], R204 ;  /* 0x0001d8cc01007387 */ /* 0x0001e20000100a00 */
[-C--:B------:R-:W-:Y:S02]  /*2440*/  LEA.HI.X.SX32 R221, R145, R15.reuse, 0x1, P2 ;  /* 0x0000000f91dd7211 */ /* 0x080fe400010f0eff */
[----:B------:R-:W-:Y:S02]  /*2450*/  IADD3 R142, P4, R133, R14, RZ ;  /* 0x0000000e858e7210 */ /* 0x000fe40007f9e0ff */
[-C--:B------:R-:W-:Y:S01]  /*2460*/  LEA.HI.X.SX32 R217, R139, R15.reuse, 0x1, P5 ;  /* 0x0000000f8bd97211 */ /* 0x080fe200028f0eff */
[----:B------:R-:W-:Y:S01]  /*2470*/  STL.64 [R1+0x118], R220 ;  /* 0x000118dc01007387 */ /* 0x000fe20000100a00 */
[----:B------:R-:W-:-:S02]  /*2480*/  LEA.HI.X.SX32 R213, R136, R15, 0x1, P6 ;  /* 0x0000000f88d57211 */ /* 0x000fc400030f0eff */
[-C--:B-1----:R-:W-:Y:S01]  /*2490*/  IADD3 R208, P2, R144, R14.reuse, RZ ;  /* 0x0000000e90d07210 */ /* 0x082fe20007f5e0ff */
[----:B------:R1:W-:Y:S01]  /*24a0*/  STL.64 [R1+0x198], R150 ;  /* 0x0001989601007387 */ /* 0x0003e20000100a00 */
[-C--:B------:R-:W-:Y:S02]  /*24b0*/  IADD3 R144, P6, R137, R14.reuse, RZ ;  /* 0x0000000e89907210 */ /* 0x080fe40007fde0ff */
[----:B0-----:R-:W-:Y:S01]  /*24c0*/  IADD3 R204, P3, R143, R14, RZ ;  /* 0x0000000e8fcc7210 */ /* 0x001fe20007f7e0ff */
[----:B------:R-:W-:Y:S01]  /*24d0*/  STL.64 [R1+0x110], R216 ;  /* 0x000110d801007387 */ /* 0x000fe20000100a00 */
[-C--:B------:R-:W-:Y:S02]  /*24e0*/  LEA.HI.X.SX32 R143, R135, R15.reuse, 0x1, P4 ;  /* 0x0000000f878f7211 */ /* 0x080fe400020f0eff */
[-C--:B------:R-:W-:Y:S01]  /*24f0*/  LEA.HI.X.SX32 R209, R133, R15.reuse, 0x1, P2 ;  /* 0x0000000f85d17211 */ /* 0x080fe200010f0eff */
[----:B------:R-:W-:Y:S01]  /*2500*/  STL.64 [R1+0x108], R212 ;  /* 0x000108d401007387 */ /* 0x000fe20000100a00 */
[----:B------:R-:W-:-:S02]  /*2510*/  LEA.HI.X.SX32 R205, R131, R15, 0x1, P3 ;  /* 0x0000000f83cd7211 */ /* 0x000fc400018f0eff */
[-C--:B------:R-:W-:Y:S01]  /*2520*/  IADD3 R136, P3, R124, R14.reuse, RZ ;  /* 0x0000000e7c887210 */ /* 0x080fe20007f7e0ff */
[----:B------:R0:W-:Y:S01]  /*2530*/  STL.64 [R1+0x190], R142 ;  /* 0x0001908e01007387 */ /* 0x0001e20000100a00 */
[-C--:B-1----:R-:W-:Y:S02]  /*2540*/  IADD3 R150, P5, R138, R14.reuse, RZ ;  /* 0x0000000e8a967210 */ /* 0x082fe40007fbe0ff */
[----:B------:R-:W-:Y:S01]  /*2550*/  IADD3 R138, P4, R127, R14, RZ ;  /* 0x0000000e7f8a7210 */ /* 0x000fe20007f9e0ff */
[----:B------:R-:W-:Y:S01]  /*2560*/  STL.64 [R1+0x100], R208 ;  /* 0x000100d001007387 */ /* 0x000fe20000100a00 */
[-C--:B------:R-:W-:Y:S02]  /*2570*/  LEA.HI.X.SX32 R137, R126, R15.reuse, 0x1, P3 ;  /* 0x0000000f7e897211 */ /* 0x080fe400018f0eff */
[-C--:B------:R-:W-:Y:S02]  /*2580*/  LEA.HI.X.SX32 R139, R129, R15.reuse, 0x1, P4 ;  /* 0x0000000f818b7211 */ /* 0x080fe400020f0eff */
[----:B------:R-:W-:-:S02]  /*2590*/  LEA.HI.X.SX32 R145, R121, R15, 0x1, P6 ;  /* 0x0000000f79917211 */ /* 0x000fc400030f0eff */
[-C--:B------:R-:W-:Y:S01]  /*25a0*/  LEA.HI.X.SX32 R151, R124, R15.reuse, 0x1, P5 ;  /* 0x0000000f7c977211 */ /* 0x080fe200028f0eff */
[----:B------:R1:W-:Y:S01]  /*25b0*/  STL.64 [R1+0x1f0], R138 ;  /* 0x0001f08a01007387 */ /* 0x0003e20000100a00 */
[-C--:B0-----:R-:W-:Y:S02]  /*25c0*/  IADD3 R142, P2, R126, R14.reuse, RZ ;  /* 0x0000000e7e8e7210 */ /* 0x081fe40007f5e0ff */
[----:B------:R-:W-:Y:S01]  /*25d0*/  MOV R13, 0xff800000 ;  /* 0xff800000000d7802 */ /* 0x000fe20000000f00 */
[----:B------:R-:W-:Y:S01]  /*25e0*/  STL.64 [R1+0xf8], R204 ;  /* 0x0000f8cc01007387 */ /* 0x000fe20000100a00 */
[-C--:B------:R-:W-:Y:S02]  /*25f0*/  LEA.HI.X.SX32 R143, R127, R15.reuse, 0x1, P2 ;  /* 0x0000000f7f8f7211 */ /* 0x080fe400010f0eff */
[----:B------:R-:W-:Y:S02]  /*2600*/  IADD3 R128, P2, R128, R14, RZ ;  /* 0x0000000e80807210 */ /* 0x000fe40007f5e0ff */
[----:B------:R-:W-:Y:S01]  /*2610*/  MOV R0, 0x3f800000 ;  /* 0x3f80000000007802 */ /* 0x000fe20000000f00 */
[----:B------:R0:W-:Y:S01]  /*2620*/  STL.64 [R1+0x1d0], R142 ;  /* 0x0001d08e01007387 */ /* 0x0001e20000100a00 */
[----:B------:R-:W-:-:S02]  /*2630*/  LEA.HI.X.SX32 R129, R116, R15, 0x1, P2 ;  /* 0x0000000f74817211 */ /* 0x000fc400010f0eff */
[-C--:B-1----:R-:W-:Y:S01]  /*2640*/  IADD3 R138, P4, R130, R14.reuse, RZ ;  /* 0x0000000e828a7210 */ /* 0x082fe20007f9e0ff */
[----:B------:R1:W-:Y:S01]  /*2650*/  STL.64 [R1+0x188], R136 ;  /* 0x0001888801007387 */ /* 0x0003e20000100a00 */
[-C--:B------:R-:W-:Y:S02]  /*2660*/  IADD3 R130, P6, R122, R14.reuse, RZ ;  /* 0x0000000e7a827210 */ /* 0x080fe40007fde0ff */
[CC--:B------:R-:W-:Y:S01]  /*2670*/  LEA.HI.X.SX32 R139, R118.reuse, R15.reuse, 0x1, P4 ;  /* 0x0000000f768b7211 */ /* 0x0c0fe200020f0eff */
[----:B------:R-:W-:Y:S01]  /*2680*/  STL.64 [R1+0xf0], R150 ;  /* 0x0000f09601007387 */ /* 0x000fe20000100a00 */
[----:B------:R-:W-:Y:S02]  /*2690*/  LEA.HI.X.SX32 R131, R107, R15, 0x1, P6 ;  /* 0x0000000f6b837211 */ /* 0x000fe400030f0eff */
[-C--:B------:R-:W-:Y:S01]  /*26a0*/  IADD3 R126, P2, R115, R14.reuse, RZ ;  /* 0x0000000e737e7210 */ /* 0x080fe20007f5e0ff */
[----:B------:R-:W-:Y:S01]  /*26b0*/  STL.64 [R1+0xe8], R144 ;  /* 0x0000e89001007387 */ /* 0x000fe20000100a00 */
[----:B0-----:R-:W-:-:S02]  /*26c0*/  IADD3 R142, P3, R118, R14, RZ ;  /* 0x0000000e768e7210 */ /* 0x001fc40007f7e0ff */
[-C--:B------:R-:W-:Y:S02]  /*26d0*/  LEA.HI.X.SX32 R127, R104, R15.reuse, 0x1, P2 ;  /* 0x0000000f687f7211 */ /* 0x080fe400010f0eff */
[-C--:B------:R-:W-:Y:S02]  /*26e0*/  LEA.HI.X.SX32 R143, R120, R15.reuse, 0x1, P3 ;  /* 0x0000000f788f7211 */ /* 0x080fe400018f0eff */
[-C--:B------:R-:W-:Y:S02]  /*26f0*/  IADD3 R122, P3, R112, R14.reuse, RZ ;  /* 0x0000000e707a7210 */ /* 0x080fe40007f7e0ff */
[-C--:B-1----:R-:W-:Y:S01]  /*2700*/  IADD3 R136, P5, R123, R14.reuse, RZ ;  /* 0x0000000e7b887210 */ /* 0x082fe20007fbe0ff */
[----:B------:R-:W-:Y:S01]  /*2710*/  STL.64 [R1+0x180], R142 ;  /* 0x0001808e01007387 */ /* 0x000fe20000100a00 */
[-C--:B------:R-:W-:Y:S02]  /*2720*/  LEA.HI.X.SX32 R123, R113, R15.reuse, 0x1, P3 ;  /* 0x0000000f717b7211 */ /* 0x080fe400018f0eff */
[C---:B------:R-:W-:Y:S01]  /*2730*/  IADD3 R120, P4, R110.reuse, R14, RZ ;  /* 0x0000000e6e787210 */ /* 0x040fe20007f9e0ff */
[----:B------:R-:W-:Y:S01]  /*2740*/  STL.64 [R1+0xe0], R138 ;  /* 0x0000e08a01007387 */ /* 0x000fe20000100a00 */
[----:B------:R-:W-:-:S02]  /*2750*/  LEA.HI.X.SX32 R137, R110, R15, 0x1, P5 ;  /* 0x0000000f6e897211 */ /* 0x000fc400028f0eff */
[----:B------:R-:W-:Y:S01]  /*2760*/  LEA.HI.X.SX32 R121, R112, R15, 0x1, P4 ;  /* 0x0000000f70797211 */ /* 0x000fe200020f0eff */
[----:B------:R0:W-:Y:S04]  /*2770*/  STL.64 [R1+0x1c8], R122 ;  /* 0x0001c87a01007387 */ /* 0x0001e80000100a00 */
[----:B------:R1:W-:Y:S04]  /*2780*/  STL.64 [R1+0xd8], R128 ;  /* 0x0000d88001007387 */ /* 0x0003e80000100a00 */
[----:B------:R2:W-:Y:S01]  /*2790*/  STL.64 [R1+0x178], R120 ;  /* 0x0001787801007387 */ /* 0x0005e20000100a00 */
[----:B0-----:R-:W-:-:S03]  /*27a0*/  IADD3 R122, P3, R114, R14, RZ ;  /* 0x0000000e727a7210 */ /* 0x001fc60007f7e0ff */
[----:B------:R-:W-:Y:S01]  /*27b0*/  STL.64 [R1+0xd0], R136 ;  /* 0x0000d08801007387 */ /* 0x000fe20000100a00 */
[-C--:B------:R-:W-:Y:S02]  /*27c0*/  IADD3 R114, P6, R108, R14.reuse, RZ ;  /* 0x0000000e6c727210 */ /* 0x080fe40007fde0ff */
[-C--:B-1----:R-:W-:Y:S01]  /*27d0*/  IADD3 R128, P4, R104, R14.reuse, RZ ;  /* 0x0000000e68807210 */ /* 0x082fe20007f9e0ff */
[----:B------:R0:W-:Y:S01]  /*27e0*/  STL.64 [R1+0xc8], R130 ;  /* 0x0000c88201007387 */ /* 0x0001e20000100a00 */
[-C--:B------:R-:W-:Y:S02]  /*27f0*/  LEA.HI.X.SX32 R123, R94, R15.reuse, 0x1, P3 ;  /* 0x0000000f5e7b7211 */ /* 0x080fe400018f0eff */
[-C--:B------:R-:W-:Y:S02]  /*2800*/  LEA.HI.X.SX32 R129, R106, R15.reuse, 0x1, P4 ;  /* 0x0000000f6a817211 */ /* 0x080fe400020f0eff */
[-C--:B------:R-:W-:Y:S02]  /*2810*/  IADD3 R108, P4, R87, R14.reuse, RZ ;  /* 0x0000000e576c7210 */ /* 0x080fe40007f9e0ff */
[----:B--2---:R-:W-:Y:S01]  /*2820*/  IADD3 R120, P5, R109, R14, RZ ;  /* 0x0000000e6d787210 */ /* 0x004fe20007fbe0ff */
[----:B------:R1:W-:Y:S01]  /*2830*/  STL.64 [R1+0x170], R128 ;  /* 0x0001708001007387 */ /* 0x0003e20000100a00 */
[----:B------:R-:W-:-:S02]  /*2840*/  LEA.HI.X.SX32 R109, R92, R15, 0x1, P4 ;  /* 0x0000000f5c6d7211 */ /* 0x000fc400020f0eff */
[-C--:B------:R-:W-:Y:S01]  /*2850*/  IADD3 R106, P2, R85, R14.reuse, RZ ;  /* 0x0000000e556a7210 */ /* 0x080fe20007f5e0ff */
[----:B------:R2:W-:Y:S01]  /*2860*/  STL.64 [R1+0xc0], R126 ;  /* 0x0000c07e01007387 */ /* 0x0005e20000100a00 */
[----:B------:R-:W-:Y:S02]  /*2870*/  IADD3 R112, P3, R84, R14, RZ ;  /* 0x0000000e54707210 */ /* 0x000fe40007f7e0ff */
[----:B0-----:R-:W-:Y:S02]  /*2880*/  CS2R R130, SRZ ;  /* 0x0000000000827805 */ /* 0x001fe4000001ff00 */
[-C--:B------:R-:W-:Y:S01]  /*2890*/  LEA.HI.X.SX32 R107, R87, R15.reuse, 0x1, P2 ;  /* 0x0000000f576b7211 */ /* 0x080fe200010f0eff */
[----:B------:R0:W-:Y:S01]  /*28a0*/  STL.64 [R1+0x1f8], R108 ;  /* 0x0001f86c01007387 */ /* 0x0001e20000100a00 */
[-C--:B------:R-:W-:Y:S02]  /*28b0*/  LEA.HI.X.SX32 R113, R85, R15.reuse, 0x1, P3 ;  /* 0x0000000f55717211 */ /* 0x080fe400018f0eff */
[-C--:B------:R-:W-:Y:S01]  /*28c0*/  LEA.HI.X.SX32 R121, R81, R15.reuse, 0x1, P5 ;  /* 0x0000000f51797211 */ /* 0x080fe200028f0eff */
[----:B------:R-:W-:Y:S01]  /*28d0*/  STL.64 [R1+0xb8], R122 ;  /* 0x0000b87a01007387 */ /* 0x000fe20000100a00 */
[----:B------:R-:W-:-:S02]  /*28e0*/  LEA.HI.X.SX32 R115, R79, R15, 0x1, P6 ;  /* 0x0000000f4f737211 */ /* 0x000fc400030f0eff */
[----:B-1----:R-:W-:Y:S01]  /*28f0*/  CS2R R128, SRZ ;  /* 0x0000000000807805 */ /* 0x002fe2000001ff00 */
[----:B------:R1:W-:Y:S01]  /*2900*/  STL.64 [R1+0x1e8], R106 ;  /* 0x0001e86a01007387 */ /* 0x0003e20000100a00 */
[----:B--2---:R-:W-:Y:S02]  /*2910*/  CS2R R126, SRZ ;  /* 0x00000000007e7805 */ /* 0x004fe4000001ff00 */
[-C--:B0-----:R-:W-:Y:S01]  /*2920*/  IADD3 R108, P4, R81, R14.reuse, RZ ;  /* 0x0000000e516c7210 */ /* 0x081fe20007f9e0ff */
[----:B------:R0:W-:Y:S03]  /*2930*/  STL.64 [R1+0x1c0], R112 ;  /* 0x0001c07001007387 */ /* 0x0001e60000100a00 */
[----:B------:R-:W-:Y:S02]  /*2940*/  LEA.HI.X.SX32 R109, R84, R15, 0x1, P4 ;  /* 0x0000000f546d7211 */ /* 0x000fe400020f0eff */
[----:B------:R-:W-:-:S02]  /*2950*/  IADD3 R84, P6, R80, R14, RZ ;  /* 0x0000000e50547210 */ /* 0x000fc40007fde0ff */
[-C--:B-1----:R-:W-:Y:S01]  /*2960*/  IADD3 R106, P2, R90, R14.reuse, RZ ;  /* 0x0000000e5a6a7210 */ /* 0x082fe20007f5e0ff */
[----:B------:R1:W-:Y:S01]  /*2970*/  STL.64 [R1+0x168], R108 ;  /* 0x0001686c01007387 */ /* 0x0003e20000100a00 */
[-C--:B------:R-:W-:Y:S02]  /*2980*/  LEA.HI.X.SX32 R85, R95, R15.reuse, 0x1, P6 ;  /* 0x0000000f5f557211 */ /* 0x080fe400030f0eff */
[----:B------:R-:W-:Y:S02]  /*2990*/  CS2R R94, SRZ ;  /* 0x00000000005e7805 */ /* 0x000fe4000001ff00 */
[----:B------:R-:W-:Y:S01]  /*29a0*/  LEA.HI.X.SX32 R107, R76, R15, 0x1, P2 ;  /* 0x0000000f4c6b7211 */ /* 0x000fe200010f0eff */
[----:B------:R-:W-:Y:S01]  /*29b0*/  STL.64 [R1+0xb0], R120 ;  /* 0x0000b07801007387 */ /* 0x000fe20000100a00 */
[-C--:B0-----:R-:W-:Y:S02]  /*29c0*/  IADD3 R112, P3, R86, R14.reuse, RZ ;  /* 0x0000000e56707210 */ /* 0x081fe40007f7e0ff */
[----:B------:R-:W-:-:S02]  /*29d0*/  IADD3 R86, P5, R82, R14, RZ ;  /* 0x0000000e52567210 */ /* 0x000fc40007fbe0ff */
[-C--:B------:R-:W-:Y:S02]  /*29e0*/  LEA.HI.X.SX32 R113, R75, R15.reuse, 0x1, P3 ;  /* 0x0000000f4b717211 */ /* 0x080fe400018f0eff */
[-C--:B------:R-:W-:Y:S02]  /*29f0*/  IADD3 R80, P3, R74, R14.reuse, RZ ;  /* 0x0000000e4a507210 */ /* 0x080fe40007f7e0ff */
[----:B-1----:R-:W-:Y:S02]  /*2a00*/  IADD3 R108, P4, R76, R14, RZ ;  /* 0x0000000e4c6c7210 */ /* 0x002fe40007f9e0ff */
[-C--:B------:R-:W-:Y:S02]  /*2a10*/  LEA.HI.X.SX32 R87, R60, R15.reuse, 0x1, P5 ;  /* 0x0000000f3c577211 */ /* 0x080fe400028f0eff */
[-C--:B------:R-:W-:Y:S02]  /*2a20*/  LEA.HI.X.SX32 R109, R78, R15.reuse, 0x1, P4 ;  /* 0x0000000f4e6d7211 */ /* 0x080fe400020f0eff */
[----:B------:R-:W-:-:S02]  /*2a30*/  LEA.HI.X.SX32 R81, R4, R15, 0x1, P3 ;  /* 0x0000000f04517211 */ /* 0x000fc400018f0eff */
[-C--:B------:R-:W-:Y:S01]  /*2a40*/  IADD3 R76, P5, R91, R14.reuse, RZ ;  /* 0x0000000e5b4c7210 */ /* 0x080fe20007fbe0ff */
[----:B------:R0:W-:Y:S01]  /*2a50*/  STL.64 [R1+0x160], R108 ;  /* 0x0001606c01007387 */ /* 0x0001e20000100a00 */
[----:B------:R-:W-:Y:S02]  /*2a60*/  IADD3 R74, P6, R93, R14, RZ ;  /* 0x0000000e5d4a7210 */ /* 0x000fe40007fde0ff */
[----:B------:R-:W-:Y:S02]  /*2a70*/  CS2R R90, SRZ ;  /* 0x00000000005a7805 */ /* 0x000fe4000001ff00 */
[----:B------:R-:W-:Y:S01]  /*2a80*/  CS2R R92, SRZ ;  /* 0x00000000005c7805 */ /* 0x000fe2000001ff00 */
[----:B------:R-:W-:Y:S01]  /*2a90*/  STL.64 [R1+0xa8], R114 ;  /* 0x0000a87201007387 */ /* 0x000fe20000100a00 */
[----:B------:R-:W-:-:S03]  /*2aa0*/  LEA.HI.X.SX32 R75, R140, R15, 0x1, P6 ;  /* 0x0000000f8c4b7211 */ /* 0x000fc600030f0eff */
[----:B------:R1:W-:Y:S01]  /*2ab0*/  STL.64 [R1+0xa0], R106 ;  /* 0x0000a06a01007387 */ /* 0x0003e20000100a00 */
[----:B0-----:R-:W-:-:S03]  /*2ac0*/  IADD3 R108, P4, R64, R14, RZ ;  /* 0x0000000e406c7210 */ /* 0x001fc60007f9e0ff */
[----:B------:R-:W-:Y:S01]  /*2ad0*/  STL.64 [R1+0x98], R112 ;  /* 0x0000987001007387 */ /* 0x000fe20000100a00 */
[-C--:B------:R-:W-:Y:S02]  /*2ae0*/  LEA.HI.X.SX32 R109, R83, R15.reuse, 0x1, P4 ;  /* 0x0000000f536d7211 */ /* 0x080fe400020f0eff */
[-C--:B------:R-:W-:Y:S02]  /*2af0*/  IADD3 R78, P4, R77, R14.reuse, RZ ;  /* 0x0000000e4d4e7210 */ /* 0x080fe40007f9e0ff */
[-C--:B-1----:R-:W-:Y:S01]  /*2b00*/  IADD3 R106, P2, R60, R14.reuse, RZ ;  /* 0x0000000e3c6a7210 */ /* 0x082fe20007f5e0ff */
[----:B------:R-:W-:Y:S01]  /*2b10*/  STL.64 [R1+0x1b8], R108 ;  /* 0x0001b86c01007387 */ /* 0x000fe20000100a00 */
[-C--:B------:R-:W-:Y:S02]  /*2b20*/  LEA.HI.X.SX32 R79, R111, R15.reuse, 0x1, P4 ;  /* 0x0000000f6f4f7211 */ /* 0x080fe400020f0eff */
[----:B------:R-:W-:Y:S02]  /*2b30*/  LEA.HI.X.SX32 R107, R64, R15, 0x1, P2 ;  /* 0x0000000f406b7211 */ /* 0x000fe400010f0eff */
[----:B------:R-:W-:-:S02]  /*2b40*/  IADD3 R82, P2, R4, R14, RZ ;  /* 0x0000000e04527210 */ /* 0x000fc40007f5e0ff */
[-C--:B------:R-:W-:Y:S01]  /*2b50*/  LEA.HI.X.SX32 R77, R7, R15.reuse, 0x1, P5 ;  /* 0x0000000f074d7211 */ /* 0x080fe200028f0eff */
[----:B------:R-:W-:Y:S01]  /*2b60*/  STL.64 [R1+0x158], R106 ;  /* 0x0001586a01007387 */ /* 0x000fe20000100a00 */
[----:B------:R-:W-:-:S03]  /*2b70*/  LEA.HI.X.SX32 R83, R105, R15, 0x1, P2 ;  /* 0x0000000f69537211 */ /* 0x000fc600010f0eff */
[----:B------:R-:W-:Y:S04]  /*2b80*/  STL.64 [R1+0x90], R86 ;  /* 0x0000905601007387 */ /* 0x000fe80000100a00 */
[----:B------:R0:W-:Y:S04]  /*2b90*/  STL.64 [R1+0x150], R82 ;  /* 0x0001505201007387 */ /* 0x0001e80000100a00 */
[----:B------:R-:W-:Y:S04]  /*2ba0*/  STL.64 [R1+0x88], R84 ;  /* 0x0000885401007387 */ /* 0x000fe80000100a00 */
[----:B------:R1:W-:Y:S01]  /*2bb0*/  STL.64 [R1+0x80], R80 ;  /* 0x0000805001007387 */ /* 0x0003e20000100a00 */
[----:B0-----:R-:W-:-:S03]  /*2bc0*/  IADD3 R82, P2, R5, R14, RZ ;  /* 0x0000000e05527210 */ /* 0x001fc60007f5e0ff */
[----:B------:R0:W-:Y:S01]  /*2bd0*/  STL.64 [R1+0x78], R78 ;  /* 0x0000784e01007387 */ /* 0x0001e20000100a00 */
[-C--:B------:R-:W-:Y:S02]  /*2be0*/  LEA.HI.X.SX32 R83, R119, R15.reuse, 0x1, P2 ;  /* 0x0000000f77537211 */ /* 0x080fe400010f0eff */
[----:B------:R-:W-:Y:S02]  /*2bf0*/  CS2R R118, SRZ ;  /* 0x0000000000767805 */ /* 0x000fe4000001ff00 */
[-C--:B-1----:R-:W-:Y:S01]  /*2c00*/  IADD3 R80, P3, R6, R14.reuse, RZ ;  /* 0x0000000e06507210 */ /* 0x082fe20007f7e0ff */
[----:B------:R1:W-:Y:S03]  /*2c10*/  STL.64 [R1+0x1e0], R82 ;  /* 0x0001e05201007387 */ /* 0x0003e60000100a00 */
[----:B------:R-:W-:Y:S02]  /*2c20*/  LEA.HI.X.SX32 R81, R5, R15, 0x1, P3 ;  /* 0x0000000f05517211 */ /* 0x000fe400018f0eff */
[----:B0-----:R-:W-:-:S03]  /*2c30*/  IADD3 R78, P4, R7, R14, RZ ;  /* 0x0000000e074e7210 */ /* 0x001fc60007f9e0ff */
[----:B------:R0:W-:Y:S01]  /*2c40*/  STL.64 [R1+0x1b0], R80 ;  /* 0x0001b05001007387 */ /* 0x0001e20000100a00 */
[-C--:B------:R-:W-:Y:S02]  /*2c50*/  LEA.HI.X.SX32 R79, R6, R15.reuse, 0x1, P4 ;  /* 0x0000000f064f7211 */ /* 0x080fe400020f0eff */
[-C--:B------:R-:W-:Y:S02]  /*2c60*/  IADD3 R4, P4, R62, R14.reuse, RZ ;  /* 0x0000000e3e047210 */ /* 0x080fe40007f9e0ff */
[-C--:B-1----:R-:W-:Y:S01]  /*2c70*/  IADD3 R82, P2, R117, R14.reuse, RZ ;  /* 0x0000000e75527210 */ /* 0x082fe20007f5e0ff */
[----:B------:R1:W-:Y:S01]  /*2c80*/  STL.64 [R1+0x148], R78 ;  /* 0x0001484e01007387 */ /* 0x0003e20000100a00 */
[-C--:B------:R-:W-:Y:S02]  /*2c90*/  LEA.HI.X.SX32 R5, R146, R15.reuse, 0x1, P4 ;  /* 0x0000000f92057211 */ /* 0x080fe400020f0eff */
[----:B------:R-:W-:Y:S02]  /*2ca0*/  CS2R R116, SRZ ;  /* 0x0000000000747805 */ /* 0x000fe4000001ff00 */
[----:B------:R-:W-:Y:S01]  /*2cb0*/  LEA.HI.X.SX32 R83, R62, R15, 0x1, P2 ;  /* 0x0000000f3e537211 */ /* 0x000fe200010f0eff */
[----:B------:R2:W-:Y:S01]  /*2cc0*/  STL.64 [R1+0x70], R76 ;  /* 0x0000704c01007387 */ /* 0x0005e20000100a00 */
[----:B0-----:R-:W-:-:S02]  /*2cd0*/  IADD3 R80, P3, R125, R14, RZ ;  /* 0x0000000e7d507210 */ /* 0x001fc40007f7e0ff */
[----:B------:R-:W-:Y:S01]  /*2ce0*/  CS2R R124, SRZ ;  /* 0x00000000007c7805 */ /* 0x000fe2000001ff00 */
[----:B------:R0:W-:Y:S01]  /*2cf0*/  STL.64 [R1+0x68], R74 ;  /* 0x0000684a01007387 */ /* 0x0001e20000100a00 */
[----:B------:R-:W-:-:S03]  /*2d00*/  LEA.HI.X.SX32 R81, R158, R15, 0x1, P3 ;  /* 0x0000000f9e517211 */ /* 0x000fc600018f0eff */
[----:B------:R3:W-:Y:S01]  /*2d10*/  STL.64 [R1+0x140], R4 ;  /* 0x0001400401007387 */ /* 0x0007e20000100a00 */
[-C--:B-1----:R-:W-:Y:S02]  /*2d20*/  IADD3 R78, P5, R132, R14.reuse, RZ ;  /* 0x0000000e844e7210 */ /* 0x082fe40007fbe0ff */
[----:B------:R-:W-:Y:S02]  /*2d30*/  CS2R R132, SRZ ;  /* 0x0000000000847805 */ /* 0x000fe4000001ff00 */
[-C--:B------:R-:W-:Y:S01]  /*2d40*/  IADD3 R6, P3, R148, R14.reuse, RZ ;  /* 0x0000000e94067210 */ /* 0x080fe20007f7e0ff */
[----:B------:R-:W-:Y:S01]  /*2d50*/  STL.64 [R1+0x60], R82 ;  /* 0x0000605201007387 */ /* 0x000fe20000100a00 */
[----:B--2---:R-:W-:Y:S02]  /*2d60*/  IADD3 R76, P6, R134, R14, RZ ;  /* 0x0000000e864c7210 */ /* 0x004fe40007fde0ff */
[----:B------:R-:W-:Y:S02]  /*2d70*/  CS2R R134, SRZ ;  /* 0x0000000000867805 */ /* 0x000fe4000001ff00 */
[----:B------:R-:W-:-:S02]  /*2d80*/  LEA.HI.X.SX32 R79, R73, R15, 0x1, P5 ;  /* 0x0000000f494f7211 */ /* 0x000fc400028f0eff */
[-C--:B0-----:R-:W-:Y:S02]  /*2d90*/  IADD3 R74, P4, R66, R14.reuse, RZ ;  /* 0x0000000e424a7210 */ /* 0x081fe40007f9e0ff */
[-C--:B------:R-:W-:Y:S02]  /*2da0*/  LEA.HI.X.SX32 R77, R199, R15.reuse, 0x1, P6 ;  /* 0x0000000fc74d7211 */ /* 0x080fe400030f0eff */
[-C--:B---3--:R-:W-:Y:S02]  /*2db0*/  IADD3 R4, P2, R73, R14.reuse, RZ ;  /* 0x0000000e49047210 */ /* 0x088fe40007f5e0ff */
[-C--:B------:R-:W-:Y:S02]  /*2dc0*/  LEA.HI.X.SX32 R75, R160, R15.reuse, 0x1, P4 ;  /* 0x0000000fa04b7211 */ /* 0x080fe400020f0eff */
[-C--:B------:R-:W-:Y:S02]  /*2dd0*/  LEA.HI.X.SX32 R5, R66, R15.reuse, 0x1, P2 ;  /* 0x0000000f42057211 */ /* 0x080fe400010f0eff */
[C---:B------:R-:W-:Y:S01]  /*2de0*/  LEA.HI.X.SX32 R7, R68.reuse, R15, 0x1, P3 ;  /* 0x0000000f44077211 */ /* 0x040fe200018f0eff */
[----:B------:R0:W-:Y:S04]  /*2df0*/  STL.64 [R1+0x1a8], R74 ;  /* 0x0001a84a01007387 */ /* 0x0001e80000100a00 */
[----:B------:R-:W-:Y:S04]  /*2e00*/  STL.64 [R1+0x58], R80 ;  /* 0x0000585001007387 */ /* 0x000fe80000100a00 */
[----:B------:R1:W-:Y:S01]  /*2e10*/  STL.64 [R1+0x138], R4 ;  /* 0x0001380401007387 */ /* 0x0003e20000100a00 */
[----:B0-----:R-:W-:-:S03]  /*2e20*/  IADD3 R74, P4, R68, R14, RZ ;  /* 0x0000000e444a7210 */ /* 0x001fc60007f9e0ff */
[----:B------:R0:W-:Y:S01]  /*2e30*/  STL.64 [R1+0x50], R78 ;  /* 0x0000504e01007387 */ /* 0x0001e20000100a00 */
[----:B------:R-:W-:-:S03]  /*2e40*/  LEA.HI.X.SX32 R75, R200, R15, 0x1, P4 ;  /* 0x0000000fc84b7211 */ /* 0x000fc600020f0eff */
[----:B------:R0:W-:Y:S01]  /*2e50*/  STL.64 [R1+0x48], R76 ;  /* 0x0000484c01007387 */ /* 0x0001e20000100a00 */
[----:B-1----:R-:W-:-:S03]  /*2e60*/  IADD3 R4, P2, R161, R14, RZ ;  /* 0x0000000ea1047210 */ /* 0x002fc60007f5e0ff */
[----:B------:R0:W-:Y:S01]  /*2e70*/  STL.64 [R1+0x130], R74 ;  /* 0x0001304a01007387 */ /* 0x0001e20000100a00 */
[----:B------:R-:W-:-:S03]  /*2e80*/  LEA.HI.X.SX32 R5, R198, R15, 0x1, P2 ;  /* 0x0000000fc6057211 */ /* 0x000fc600010f0eff */
[----:B------:R0:W-:Y:S04]  /*2e90*/  STL.64 [R1+0x40], R6 ;  /* 0x0000400601007387 */ /* 0x0001e80000100a00 */
[----:B------:R0:W-:Y:S02]  /*2ea0*/  STL.64 [R1+0x38], R4 ;  /* 0x0000380401007387 */ /* 0x0001e40000100a00 */
.L_x_1:
[----:B0-----:R-:W2:Y:S04]  /*2eb0*/  LDL.64 R4, [R1+0x200] ;  /* 0x0002000001047983 */ /* 0x001ea80000100a00 */
[----:B------:R-:W3:Y:S04]  /*2ec0*/  LDL.64 R6, [R1+0x1e0] ;  /* 0x0001e00001067983 */ /* 0x000ee80000100a00 */
[----:B------:R-:W4:Y:S04]  /*2ed0*/  LDL.64 R80, [R1+0x1d8] ;  /* 0x0001d80001507983 */ /* 0x000f280000100a00 */
[----:B------:R-:W5:Y:S04]  /*2ee0*/  LDL.64 R76, [R1+0x1e8] ;  /* 0x0001e800014c7983 */ /* 0x000f680000100a00 */
        /* <DEDUP_REMOVED lines=16> */
[----:B------:R-:W5:Y:S01]  /*2ff0*/  LDL.64 R216, [R1+0x120] ;  /* 0x0001200001d87983 */ /* 0x000f620000100a00 */
[----:B------:R-:W-:-:S03]  /*3000*/  IMAD.WIDE R106, R9, 0x2, R14 ;  /* 0x00000002096a7825 */ /* 0x000fc600078e020e */
[----:B------:R-:W5:Y:S04]  /*3010*/  LDL.64 R212, [R1+0x118] ;  /* 0x0001180001d47983 */ /* 0x000f680000100a00 */
[----:B------:R-:W5:Y:S04]  /*3020*/  LDL.64 R208, [R1+0x108] ;  /* 0x0001080001d07983 */ /* 0x000f680000100a00 */
[----:B------:R-:W5:Y:S04]  /*3030*/  LDL.64 R86, [R1+0x1a0] ;  /* 0x0001a00001567983 */ /* 0x000f680000100a00 */
[----:B------:R-:W5:Y:S04]  /*3040*/  LDL.64 R104, [R1+0x160] ;  /* 0x0001600001687983 */ /* 0x000f680000100a00 */
[----:B------:R-:W5:Y:S04]  /*3050*/  LDL.64 R200, [R1+0x100] ;  /* 0x0001000001c87983 */ /* 0x000f680000100a00 */
[----:B------:R-:W5:Y:S04]  /*3060*/  LDL.64 R204, [R1+0xe8] ;  /* 0x0000e80001cc7983 */ /* 0x000f680000100a00 */
[----:B------:R-:W5:Y:S04]  /*3070*/  LDG.E.U16 R106, desc[UR10][R106.64] ;  /* 0x0000000a6a6a7981 */ /* 0x000f68000c1e1500 */
        /* <DEDUP_REMOVED lines=8> */
[----:B--2---:R-:W-:-:S04]  /*3100*/  IMAD.WIDE R4, R9, 0x2, R4 ;  /* 0x0000000209047825 */ /* 0x004fc800078e0204 */
[C---:B---3--:R-:W-:Y:S01]  /*3110*/  IMAD.WIDE R6, R9.reuse, 0x2, R6 ;  /* 0x0000000209067825 */ /* 0x048fe200078e0206 */
[----:B------:R4:W2:Y:S03]  /*3120*/  LDG.E.U16 R113, desc[UR10][R4.64] ;  /* 0x0000000a04717981 */ /* 0x0008a6000c1e1500 */
[----:B----4-:R-:W-:-:S04]  /*3130*/  IMAD.WIDE R4, R9, 0x2, R80 ;  /* 0x0000000209047825 */ /* 0x010fc800078e0250 */
[C---:B-----5:R-:W-:Y:S01]  /*3140*/  IMAD.WIDE R76, R9.reuse, 0x2, R76 ;  /* 0x00000002094c7825 */ /* 0x060fe200078e024c */
[----:B------:R0:W3:Y:S03]  /*3150*/  LDG.E.U16 R81, desc[UR10][R4.64] ;  /* 0x0000000a04517981 */ /* 0x0000e6000c1e1500 */
[C---:B------:R-:W-:Y:S02]  /*3160*/  IMAD.WIDE R114, R9.reuse, 0x2, R78 ;  /* 0x0000000209727825 */ /* 0x040fe400078e024e */
[----:B------:R1:W4:Y:S02]  /*3170*/  LDG.E.U16 R79, desc[UR10][R6.64] ;  /* 0x0000000a064f7981 */ /* 0x000324000c1e1500 */
[C---:B------:R-:W-:Y:S02]  /*3180*/  IMAD.WIDE R110, R9.reuse, 0x2, R84 ;  /* 0x00000002096e7825 */ /* 0x040fe400078e0254 */
[----:B------:R-:W5:Y:S02]  /*3190*/  LDG.E.U16 R114, desc[UR10][R114.64] ;  /* 0x0000000a72727981 */ /* 0x000f64000c1e1500 */
[----:B0-----:R-:W-:-:S02]  /*31a0*/  IMAD.WIDE R4, R9, 0x2, R108 ;  /* 0x0000000209047825 */ /* 0x001fc400078e026c */
[----:B------:R0:W4:Y:S02]  /*31b0*/  LDG.E.U16 R85, desc[UR10][R76.64] ;  /* 0x0000000a4c557981 */ /* 0x000124000c1e1500 */
[C---:B-1----:R-:W-:Y:S02]  /*31c0*/  IMAD.WIDE R6, R9.reuse, 0x2, R120 ;  /* 0x0000000209067825 */ /* 0x042fe400078e0278 */
[----:B------:R1:W4:Y:S02]  /*31d0*/  LDG.E.U16 R78, desc[UR10][R4.64] ;  /* 0x0000000a044e7981 */ /* 0x000324000c1e1500 */
[C---:B------:R-:W-:Y:S02]  /*31e0*/  IMAD.WIDE R150, R9.reuse, 0x2, R144 ;  /* 0x0000000209967825 */ /* 0x040fe400078e0290 */
[----:B------:R1:W4:Y:S02]  /*31f0*/  LDG.E.U16 R109, desc[UR10][R6.64] ;  /* 0x0000000a066d7981 */ /* 0x000324000c1e1500 */
[----:B0-----:R-:W-:-:S02]  /*3200*/  IMAD.WIDE R76, R9, 0x2, R142 ;  /* 0x00000002094c7825 */ /* 0x001fc400078e028e */
[----:B------:R-:W2:Y:S02]  /*3210*/  LDL.64 R144, [R1+0x158] ;  /* 0x0001580001907983 */ /* 0x000ea40000100a00 */
[C---:B-1----:R-:W-:Y:S02]  /*3220*/  IMAD.WIDE R4, R9.reuse, 0x2, R148 ;  /* 0x0000000209047825 */ /* 0x042fe400078e0294 */
[----:B------:R0:W4:Y:S02]  /*3230*/  LDG.E.U16 R121, desc[UR10][R76.64] ;  /* 0x0000000a4c797981 */ /* 0x000124000c1e1500 */
[C---:B------:R-:W-:Y:S02]  /*3240*/  IMAD.WIDE R6, R9.reuse, 0x2, R138 ;  /* 0x0000000209067825 */ /* 0x040fe400078e028a */
[----:B------:R1:W4:Y:S04]  /*3250*/  LDG.E.U16 R108, desc[UR10][R4.64] ;  /* 0x0000000a046c7981 */ /* 0x000328000c1e1500 */
[----:B------:R-:W3:Y:S01]  /*3260*/  LDL.64 R138, [R1+0x140] ;  /* 0x00014000018a7983 */ /* 0x000ee20000100a00 */
[----:B0-----:R-:W-:-:S03]  /*3270*/  IMAD.WIDE R76, R9, 0x2, R140 ;  /* 0x00000002094c7825 */ /* 0x001fc600078e028c */
[----:B------:R-:W5:Y:S01]  /*3280*/  LDL.64 R142, [R1+0x150] ;  /* 0x00015000018e7983 */ /* 0x000f620000100a00 */
[----:B-1----:R-:W-:-:S03]  /*3290*/  IMAD.WIDE R4, R9, 0x2, R146 ;  /* 0x0000000209047825 */ /* 0x002fc600078e0292 */
[----:B------:R-:W4:Y:S04]  /*32a0*/  LDL.64 R146, [R1+0x110] ;  /* 0x0001100001927983 */ /* 0x000f280000100a00 */
[----:B------:R0:W4:Y:S01]  /*32b0*/  LDG.E.U16 R149, desc[UR10][R76.64] ;  /* 0x0000000a4c957981 */ /* 0x000122000c1e1500 */
[----:B------:R-:W-:-:S03]  /*32c0*/  IMAD.WIDE R136, R9, 0x2, R136 ;  /* 0x0000000209887825 */ /* 0x000fc600078e0288 */
[----:B------:R-:W4:Y:S01]  /*32d0*/  LDL.64 R140, [R1+0x148] ;  /* 0x00014800018c7983 */ /* 0x000f220000100a00 */
[----:B------:R-:W-:-:S03]  /*32e0*/  IMAD.WIDE R122, R9, 0x2, R122 ;  /* 0x00000002097a7825 */ /* 0x000fc600078e027a */
[----:B------:R-:W4:Y:S01]  /*32f0*/  LDG.E.U16 R120, desc[UR10][R6.64] ;  /* 0x0000000a06787981 */ /* 0x000f22000c1e1500 */
[----:B0-----:R-:W-:-:S03]  /*3300*/  IMAD.WIDE R76, R9, 0x2, R158 ;  /* 0x00000002094c7825 */ /* 0x001fc600078e029e */
[----:B------:R-:W4:Y:S04]  /*3310*/  LDL.64 R158, [R1+0x128] ;  /* 0x00012800019e7983 */ /* 0x000f280000100a00 */
[----:B------:R0:W4:Y:S01]  /*3320*/  LDG.E.U16 R84, desc[UR10][R136.64] ;  /* 0x0000000a88547981 */ /* 0x000122000c1e1500 */
[----:B------:R-:W-:-:S03]  /*3330*/  IMAD.WIDE R82, R9, 0x2, R82 ;  /* 0x0000000209527825 */ /* 0x000fc600078e0252 */
[----:B------:R-:W4:Y:S04]  /*3340*/  LDG.E.U16 R122, desc[UR10][R122.64] ;  /* 0x0000000a7a7a7981 */ /* 0x000f28000c1e1500 */
[----:B------:R-:W4:Y:S01]  /*3350*/  LDG.E.U16 R82, desc[UR10][R82.64] ;  /* 0x0000000a52527981 */ /* 0x000f22000c1e1500 */
[----:B0-----:R-:W-:-:S03]  /*3360*/  IMAD.WIDE R136, R9, 0x2, R198 ;  /* 0x0000000209887825 */ /* 0x001fc600078e02c6 */
[----:B------:R-:W4:Y:S04]  /*3370*/  LDL.64 R198, [R1+0xf0] ;  /* 0x0000f00001c67983 */ /* 0x000f280000100a00 */
[----:B------:R-:W4:Y:S04]  /*3380*/  LDG.E.U16 R77, desc[UR10][R76.64] ;  /* 0x0000000a4c4d7981 */ /* 0x000f28000c1e1500 */
[----:B------:R-:W4:Y:S01]  /*3390*/  LDG.E.U16 R83, desc[UR10][R136.64] ;  /* 0x0000000a88537981 */ /* 0x000f22000c1e1500 */
[----:B------:R-:W-:-:S03]  /*33a0*/  IMAD.WIDE R86, R9, 0x2, R86 ;  /* 0x0000000209567825 */ /* 0x000fc600078e0256 */
[----:B------:R-:W4:Y:S01]  /*33b0*/  LDG.E.U16 R110, desc[UR10][R110.64] ;  /* 0x0000000a6e6e7981 */ /* 0x000f22000c1e1500 */
[----:B------:R-:W-:-:S03]  /*33c0*/  IMAD.WIDE R104, R9, 0x2, R104 ;  /* 0x0000000209687825 */ /* 0x000fc600078e0268 */
[----:B------:R-:W4:Y:S04]  /*33d0*/  LDG.E.U16 R86, desc[UR10][R86.64] ;  /* 0x0000000a56567981 */ /* 0x000f28000c1e1500 */
[----:B------:R-:W4:Y:S04]  /*33e0*/  LDG.E.U16 R105, desc[UR10][R104.64] ;  /* 0x0000000a68697981 */ /* 0x000f28000c1e1500 */
[----:B------:R0:W4:Y:S01]  /*33f0*/  LDG.E.U16 R5, desc[UR10][R4.64] ;  /* 0x0000000a04057981 */ /* 0x000122000c1e1500 */
[----:B------:R-:W-:-:S03]  /*3400*/  IMAD.WIDE R74, R9, 0x2, R74 ;  /* 0x00000002094a7825 */ /* 0x000fc600078e024a */
[----:B------:R-:W4:Y:S04]  /*3410*/  LDG.E.U16 R150, desc[UR10][R150.64] ;  /* 0x0000000a96967981 */ /* 0x000f28000c1e1500 */
[----:B------:R-:W4:Y:S01]  /*3420*/  LDG.E.U16 R74, desc[UR10][R74.64] ;  /* 0x0000000a4a4a7981 */ /* 0x000f22000c1e1500 */
[----:B0-----:R-:W0:Y:S01]  /*3430*/  LDC R4, c[0x0][0x254] ;  /* 0x00009500ff047b82 */ /* 0x001e220000000800 */
[C---:B--2---:R-:W-:Y:S02]  /*3440*/  IMAD.WIDE R6, R9.reuse, 0x2, R144 ;  /* 0x0000000209067825 */ /* 0x044fe400078e0290 */
[----:B------:R-:W2:Y:S04]  /*3450*/  LDL.64 R144, [R1+0xf8] ;  /* 0x0000f80001907983 */ /* 0x000ea80000100a00 */
[----:B------:R1:W2:Y:S01]  /*3460*/  LDG.E.U16 R123, desc[UR10][R6.64] ;  /* 0x0000000a067b7981 */ /* 0x0002a2000c1e1500 */
[----:B---3--:R-:W-:-:S04]  /*3470*/  IMAD.WIDE R138, R9, 0x2, R138 ;  /* 0x00000002098a7825 */ /* 0x008fc800078e028a */
[C---:B-1----:R-:W-:Y:S01]  /*3480*/  IMAD.WIDE R6, R9.reuse, 0x2, R160 ;  /* 0x0000000209067825 */ /* 0x042fe200078e02a0 */
[----:B------:R4:W3:Y:S04]  /*3490*/  LDG.E.U16 R107, desc[UR10][R138.64] ;  /* 0x0000000a8a6b7981 */ /* 0x0008e8000c1e1500 */
[----:B------:R-:W2:Y:S01]  /*34a0*/  LDL.64 R160, [R1+0xe0] ;  /* 0x0000e00001a07983 */ /* 0x000ea20000100a00 */
[----:B-----5:R-:W-:-:S03]  /*34b0*/  IMAD.WIDE R142, R9, 0x2, R142 ;  /* 0x00000002098e7825 */ /* 0x020fc600078e028e */
[----:B------:R-:W5:Y:S01]  /*34c0*/  LDG.E.U16 R76, desc[UR10][R6.64] ;  /* 0x0000000a064c7981 */ /* 0x000f62000c1e1500 */
[----:B----4-:R-:W-:-:S03]  /*34d0*/  IMAD.WIDE R138, R9, 0x2, R146 ;  /* 0x00000002098a7825 */ /* 0x010fc600078e0292 */
[----:B------:R-:W4:Y:S01]  /*34e0*/  LDL.64 R146, [R1+0x70] ;  /* 0x0000700001927983 */ /* 0x000f220000100a00 */
[----:B------:R-:W-:-:S03]  /*34f0*/  IMAD.WIDE R140, R9, 0x2, R140 ;  /* 0x00000002098c7825 */ /* 0x000fc600078e028c */
[----:B------:R1:W3:Y:S01]  /*3500*/  LDG.E.U16 R148, desc[UR10][R142.64] ;  /* 0x0000000a8e947981 */ /* 0x0002e2000c1e1500 */
[----:B------:R-:W-:-:S03]  /*3510*/  IMAD.WIDE R136, R9, 0x2, R158 ;  /* 0x0000000209887825 */ /* 0x000fc600078e029e */
[----:B------:R0:W5:Y:S04]  /*3520*/  LDG.E.U16 R115, desc[UR10][R140.64] ;  /* 0x0000000a8c737981 */ /* 0x000168000c1e1500 */
[----:B------:R-:W3:Y:S01]  /*3530*/  LDL.64 R158, [R1+0xb0] ;  /* 0x0000b000019e7983 */ /* 0x000ee20000100a00 */
[----:B-1----:R-:W-:-:S03]  /*3540*/  IMAD.WIDE R142, R9, 0x2, R216 ;  /* 0x00000002098e7825 */ /* 0x002fc600078e02d8 */
[----:B------:R-:W5:Y:S01]  /*3550*/  LDG.E.U16 R137, desc[UR10][R136.64] ;  /* 0x0000000a88897981 */ /* 0x000f62000c1e1500 */
[----:B0-----:R-:W-:-:S03]  /*3560*/  IMAD.WIDE R140, R9, 0x2, R212 ;  /* 0x00000002098c7825 */ /* 0x001fc600078e02d4 */
[----:B------:R-:W5:Y:S01]  /*3570*/  LDG.E.U16 R87, desc[UR10][R138.64] ;  /* 0x0000000a8a577981 */ /* 0x000f62000c1e1500 */
[----:B------:R-:W-:-:S03]  /*3580*/  IMAD.WIDE R6, R9, 0x2, R208 ;  /* 0x0000000209067825 */ /* 0x000fc600078e02d0 */
[----:B------:R0:W5:Y:S04]  /*3590*/  LDG.E.U16 R112, desc[UR10][R140.64] ;  /* 0x0000000a8c707981 */ /* 0x000168000c1e1500 */
[----:B------:R1:W5:Y:S04]  /*35a0*/  LDG.E.U16 R136, desc[UR10][R142.64] ;  /* 0x0000000a8e887981 */ /* 0x000368000c1e1500 */
[----:B------:R1:W5:Y:S01]  /*35b0*/  LDG.E.U16 R80, desc[UR10][R6.64] ;  /* 0x0000000a06507981 */ /* 0x000362000c1e1500 */
[----:B0-----:R-:W-:-:S03]  /*35c0*/  IMAD.WIDE R140, R9, 0x2, R204 ;  /* 0x00000002098c7825 */ /* 0x001fc600078e02cc */
[----:B------:R-:W5:Y:S01]  /*35d0*/  LDL.64 R208, [R1+0xa0] ;  /* 0x0000a00001d07983 */ /* 0x000f620000100a00 */
[----:B-1----:R-:W-:-:S03]  /*35e0*/  IMAD.WIDE R142, R9, 0x2, R198 ;  /* 0x00000002098e7825 */ /* 0x002fc600078e02c6 */
[----:B------:R-:W5:Y:S01]  /*35f0*/  LDL.64 R198, [R1+0x68] ;  /* 0x0000680001c67983 */ /* 0x000f620000100a00 */
[----:B------:R-:W-:-:S03]  /*3600*/  IMAD.WIDE R6, R9, 0x2, R200 ;  /* 0x0000000209067825 */ /* 0x000fc600078e02c8 */
[----:B------:R-:W5:Y:S04]  /*3610*/  LDL.64 R200, [R1+0xa8] ;  /* 0x0000a80001c87983 */ /* 0x000f680000100a00 */
[----:B------:R4:W5:Y:S04]  /*3620*/  LDG.E.U16 R104, desc[UR10][R140.64] ;  /* 0x0000000a8c687981 */ /* 0x000968000c1e1500 */
[----:B------:R-:W5:Y:S04]  /*3630*/  LDL.64 R216, [R1+0x98] ;  /* 0x0000980001d87983 */ /* 0x000f680000100a00 */
[----:B------:R-:W5:Y:S01]  /*3640*/  LDL.64 R212, [R1+0x60] ;  /* 0x0000600001d47983 */ /* 0x000f620000100a00 */
[----:B------:R-:W-:-:S02]  /*3650*/  IMAD R66, R4, 0x20, R14 ;  /* 0x0000002004427824 */ /* 0x000fc400078e020e */
[C-C-:B------:R-:W-:Y:S01]  /*3660*/  IMAD R64, R4.reuse, 0x10, R14.reuse ;  /* 0x0000001004407824 */ /* 0x140fe200078e020e */
[----:B------:R-:W5:Y:S01]  /*3670*/  LDG.E.U16 R73, desc[UR10][R142.64] ;  /* 0x0000000a8e497981 */ /* 0x000f62000c1e1500 */
[C-C-:B------:R-:W-:Y:S01]  /*3680*/  IMAD R68, R4.reuse, 0x40, R14.reuse ;  /* 0x0000004004447824 */ /* 0x140fe200078e020e */
[C---:B------:R-:W-:Y:S02]  /*3690*/  LEA R60, R4.reuse, R14, 0x2 ;  /* 0x0000000e043c7211 */ /* 0x040fe400078e10ff */
[----:B------:R-:W5:Y:S01]  /*36a0*/  LDL.64 R204, [R1+0x58] ;  /* 0x0000580001cc7983 */ /* 0x000f620000100a00 */
[----:B------:R-:W-:-:S03]  /*36b0*/  IMAD R62, R4, 0x8, R14 ;  /* 0x00000008043e7824 */ /* 0x000fc600078e020e */
[----:B------:R-:W5:Y:S01]  /*36c0*/  LDG.E.U16 R7, desc[UR10][R6.64] ;  /* 0x0000000a06077981 */ /* 0x000f62000c1e1500 */
[----:B--2---:R-:W-:-:S05]  /*36d0*/  IMAD.WIDE R138, R9, 0x2, R160 ;  /* 0x00000002098a7825 */ /* 0x004fca00078e02a0 */
[----:B------:R3:W2:Y:S01]  /*36e0*/  LDG.E.U16 R111, desc[UR10][R138.64] ;  /* 0x0000000a8a6f7981 */ /* 0x0006a2000c1e1500 */
[----:B----4-:R-:W-:-:S04]  /*36f0*/  IMAD.WIDE R140, R9, 0x2, R146 ;  /* 0x00000002098c7825 */ /* 0x010fc800078e0292 */
[C---:B---3--:R-:W-:Y:S02]  /*3700*/  IMAD.WIDE R138, R9.reuse, 0x2, R158 ;  /* 0x00000002098a7825 */ /* 0x048fe400078e029e */
[----:B------:R0:W3:Y:S02]  /*3710*/  LDG.E.U16 R158, desc[UR10][R140.64] ;  /* 0x0000000a8c9e7981 */ /* 0x0000e4000c1e1500 */
[C---:B------:R-:W-:Y:S02]  /*3720*/  IMAD.WIDE R144, R9.reuse, 0x2, R144 ;  /* 0x0000000209907825 */ /* 0x040fe400078e0290 */
[----:B------:R-:W4:Y:S04]  /*3730*/  LDG.E.U16 R151, desc[UR10][R138.64] ;  /* 0x0000000a8a977981 */ /* 0x000f28000c1e1500 */
[----:B------:R1:W2:Y:S01]  /*3740*/  LDG.E.U16 R75, desc[UR10][R144.64] ;  /* 0x0000000a904b7981 */ /* 0x0002a2000c1e1500 */
[----:B0-----:R-:W-:-:S03]  /*3750*/  IMAD.WIDE R140, R9, 0x2, R220 ;  /* 0x00000002098c7825 */ /* 0x001fc600078e02dc */
[----:B------:R-:W3:Y:S01]  /*3760*/  LDL.64 R220, [R1+0x90] ;  /* 0x0000900001dc7983 */ /* 0x000ee20000100a00 */
[----:B------:R-:W-:-:S04]  /*3770*/  IMAD.WIDE R142, R9, 0x2, R64 ;  /* 0x00000002098e7825 */ /* 0x000fc800078e0240 */
[C---:B-1----:R-:W-:Y:S01]  /*3780*/  IMAD.WIDE R144, R9.reuse, 0x2, R66 ;  /* 0x0000000209907825 */ /* 0x042fe200078e0242 */
[----:B------:R5:W4:Y:S03]  /*3790*/  LDG.E.U16 R159, desc[UR10][R142.64] ;  /* 0x0000000a8e9f7981 */ /* 0x000b26000c1e1500 */
[C---:B------:R-:W-:Y:S01]  /*37a0*/  IMAD.WIDE R138, R9.reuse, 0x2, R224 ;  /* 0x00000002098a7825 */ /* 0x040fe200078e02e0 */
[----:B------:R0:W2:Y:S03]  /*37b0*/  LDG.E.U16 R160, desc[UR10][R144.64] ;  /* 0x0000000a90a07981 */ /* 0x0000a6000c1e1500 */
[C---:B------:R-:W-:Y:S01]  /*37c0*/  IMAD.WIDE R146, R9.reuse, 0x2, R68 ;  /* 0x0000000209927825 */ /* 0x040fe200078e0244 */
[----:B------:R-:W4:Y:S03]  /*37d0*/  LDL.64 R224, [R1+0x38] ;  /* 0x0000380001e07983 */ /* 0x000f260000100a00 */
[C---:B-----5:R-:W-:Y:S01]  /*37e0*/  IMAD.WIDE R142, R9.reuse, 0x2, R200 ;  /* 0x00000002098e7825 */ /* 0x060fe200078e02c8 */
[----:B------:R1:W5:Y:S03]  /*37f0*/  LDG.E.U16 R161, desc[UR10][R146.64] ;  /* 0x0000000a92a17981 */ /* 0x000366000c1e1500 */
[C---:B0-----:R-:W-:Y:S01]  /*3800*/  IMAD.WIDE R144, R9.reuse, 0x2, R198 ;  /* 0x0000000209907825 */ /* 0x041fe200078e02c6 */
[----:B------:R0:W5:Y:S04]  /*3810*/  LDG.E.U16 R200, desc[UR10][R142.64] ;  /* 0x0000000a8ec87981 */ /* 0x000168000c1e1500 */
[----:B------:R0:W5:Y:S01]  /*3820*/  LDG.E.U16 R198, desc[UR10][R138.64] ;  /* 0x0000000a8ac67981 */ /* 0x000162000c1e1500 */
[----:B-1----:R-:W-:-:S03]  /*3830*/  IMAD.WIDE R146, R9, 0x2, R60 ;  /* 0x0000000209927825 */ /* 0x002fc600078e023c */
[----:B------:R1:W5:Y:S01]  /*3840*/  LDG.E.U16 R199, desc[UR10][R140.64] ;  /* 0x0000000a8cc77981 */ /* 0x000362000c1e1500 */
[----:B0-----:R-:W-:-:S03]  /*3850*/  IMAD.WIDE R142, R9, 0x2, R212 ;  /* 0x00000002098e7825 */ /* 0x001fc600078e02d4 */
[----:B------:R-:W2:Y:S01]  /*3860*/  LDL.64 R212, [R1+0x48] ;  /* 0x0000480001d47983 */ /* 0x000ea20000100a00 */
[----:B------:R-:W-:-:S03]  /*3870*/  IMAD.WIDE R138, R9, 0x2, R208 ;  /* 0x00000002098a7825 */ /* 0x000fc600078e02d0 */
[----:B------:R-:W4:Y:S01]  /*3880*/  LDL.64 R208, [R1+0x50] ;  /* 0x0000500001d07983 */ /* 0x000f220000100a00 */
[----:B-1----:R-:W-:-:S03]  /*3890*/  IMAD.WIDE R140, R9, 0x2, R216 ;  /* 0x00000002098c7825 */ /* 0x002fc600078e02d8 */
[----:B------:R-:W5:Y:S04]  /*38a0*/  LDL.64 R216, [R1+0x88] ;  /* 0x0000880001d87983 */ /* 0x000f680000100a00 */
[----:B------:R-:W2:Y:S04]  /*38b0*/  LDG.E.U16 R146, desc[UR10][R146.64] ;  /* 0x0000000a92927981 */ /* 0x000ea8000c1e1500 */
[----:B------:R-:W2:Y:S04]  /*38c0*/  LDG.E.U16 R201, desc[UR10][R144.64] ;  /* 0x0000000a90c97981 */ /* 0x000ea8000c1e1500 */
[----:B------:R3:W2:Y:S02]  /*38d0*/  LDG.E.U16 R147, desc[UR10][R138.64] ;  /* 0x0000000a8a937981 */ /* 0x0006a4000c1e1500 */
[----:B---3--:R-:W-:-:S02]  /*38e0*/  IMAD.WIDE R138, R9, 0x2, R220 ;  /* 0x00000002098a7825 */ /* 0x008fc400078e02dc */
[----:B------:R-:W3:Y:S02]  /*38f0*/  LDL.64 R220, [R1+0x40] ;  /* 0x0000400001dc7983 */ /* 0x000ee40000100a00 */
[C---:B------:R-:W-:Y:S02]  /*3900*/  IMAD.WIDE R144, R9.reuse, 0x2, R204 ;  /* 0x0000000209907825 */ /* 0x040fe400078e02cc */
[----:B------:R0:W3:Y:S04]  /*3910*/  LDG.E.U16 R204, desc[UR10][R140.64] ;  /* 0x0000000a8ccc7981 */ /* 0x0000e8000c1e1500 */
[----:B------:R4:W3:Y:S04]  /*3920*/  LDG.E.U16 R205, desc[UR10][R142.64] ;  /* 0x0000000a8ecd7981 */ /* 0x0008e8000c1e1500 */
[----:B------:R-:W3:Y:S01]  /*3930*/  LDG.E.U16 R144, desc[UR10][R144.64] ;  /* 0x0000000a90907981 */ /* 0x000ee2000c1e1500 */
[----:B0-----:R-:W-:-:S05]  /*3940*/  IMAD.WIDE R140, R9, 0x2, R62 ;  /* 0x00000002098c7825 */ /* 0x001fca00078e023e */
[----:B------:R5:W3:Y:S01]  /*3950*/  LDG.E.U16 R145, desc[UR10][R140.64] ;  /* 0x0000000a8c917981 */ /* 0x000ae2000c1e1500 */
[----:B----4-:R-:W-:-:S03]  /*3960*/  IMAD.WIDE R142, R9, 0x2, R208 ;  /* 0x00000002098e7825 */ /* 0x010fc600078e02d0 */
[----:B------:R0:W4:Y:S01]  /*3970*/  LDG.E.U16 R208, desc[UR10][R138.64] ;  /* 0x0000000a8ad07981 */ /* 0x000122000c1e1500 */
[----:B-----5:R-:W-:-:S03]  /*3980*/  IMAD.WIDE R140, R9, 0x2, R216 ;  /* 0x00000002098c7825 */ /* 0x020fc600078e02d8 */
[----:B------:R2:W5:Y:S01]  /*3990*/  LDG.E.U16 R209, desc[UR10][R142.64] ;  /* 0x0000000a8ed17981 */ /* 0x000562000c1e1500 */
[----:B0-----:R-:W-:-:S04]  /*39a0*/  IMAD.WIDE R138, R9, 0x2, R242 ;  /* 0x00000002098a7825 */ /* 0x001fc800078e02f2 */
[C---:B--2---:R-:W-:Y:S02]  /*39b0*/  IMAD.WIDE R142, R9.reuse, 0x2, R212 ;  /* 0x00000002098e7825 */ /* 0x044fe400078e02d4 */
[----:B------:R0:W2:Y:S04]  /*39c0*/  LDG.E.U16 R212, desc[UR10][R138.64] ;  /* 0x0000000a8ad47981 */ /* 0x0000a8000c1e1500 */
[----:B------:R1:W2:Y:S04]  /*39d0*/  LDG.E.U16 R213, desc[UR10][R140.64] ;  /* 0x0000000a8cd57981 */ /* 0x0002a8000c1e1500 */
[----:B------:R-:W2:Y:S01]  /*39e0*/  LDG.E.U16 R216, desc[UR10][R142.64] ;  /* 0x0000000a8ed87981 */ /* 0x000ea2000c1e1500 */
[----:B0-----:R-:W-:-:S04]  /*39f0*/  IMAD.WIDE R138, R9, 0x2, R240 ;  /* 0x00000002098a7825 */ /* 0x001fc800078e02f0 */
[C---:B-1----:R-:W-:Y:S01]  /*3a00*/  IMAD.WIDE R140, R9.reuse, 0x2, R236 ;  /* 0x00000002098c7825 */ /* 0x042fe200078e02ec */
[----:B------:R0:W2:Y:S03]  /*3a10*/  LDG.E.U16 R217, desc[UR10][R138.64] ;  /* 0x0000000a8ad97981 */ /* 0x0000a6000c1e1500 */
[----:B0-----:R-:W-:-:S06]  /*3a20*/  IMAD.WIDE R138, R9, 0x2, R232 ;  /* 0x00000002098a7825 */ /* 0x001fcc00078e02e8 */
[----:B------:R-:W2:Y:S01]  /*3a30*/  LDG.E.U16 R138, desc[UR10][R138.64] ;  /* 0x0000000a8a8a7981 */ /* 0x000ea2000c1e1500 */
[----:B---3--:R-:W-:-:S03]  /*3a40*/  IMAD.WIDE R142, R9, 0x2, R220 ;  /* 0x00000002098e7825 */ /* 0x008fc600078e02dc */
[----:B------:R0:W3:Y:S04]  /*3a50*/  LDG.E.U16 R220, desc[UR10][R140.64] ;  /* 0x0000000a8cdc7981 */ /* 0x0000e8000c1e1500 */
[----:B------:R1:W3:Y:S01]  /*3a60*/  LDG.E.U16 R221, desc[UR10][R142.64] ;  /* 0x0000000a8edd7981 */ /* 0x0002e2000c1e1500 */
[----:B0-----:R-:W-:-:S04]  /*3a70*/  IMAD.WIDE R140, R9, 0x2, R228 ;  /* 0x00000002098c7825 */ /* 0x001fc800078e02e4 */
[----:B-1----:R-:W-:Y:S02]  /*3a80*/  IMAD.WIDE R142, R9, 0x2, R224 ;  /* 0x00000002098e7825 */ /* 0x002fe400078e02e0 */
[----:B------:R0:W3:Y:S04]  /*3a90*/  LDG.E.U16 R140, desc[UR10][R140.64] ;  /* 0x0000000a8c8c7981 */ /* 0x0000e8000c1e1500 */
[----:B------:R1:W3:Y:S01]  /*3aa0*/  LDG.E.U16 R142, desc[UR10][R142.64] ;  /* 0x0000000a8e8e7981 */ /* 0x0002e2000c1e1500 */
[----:B0-----:R-:W0:Y:S02]  /*3ab0*/  S2R R141, SR_TID.X ;  /* 0x00000000008d7919 */ /* 0x001e240000002100 */
[C---:B0-----:R-:W-:Y:S02]  /*3ac0*/  LOP3.LUT R139, R141.reuse, 0x7, RZ, 0xc0, !PT ;  /* 0x000000078d8b7812 */ /* 0x041fe400078ec0ff */
[----:B-1----:R-:W-:-:S03]  /*3ad0*/  LOP3.LUT R143, R141, 0xe0, RZ, 0xc0, !PT ;  /* 0x000000e08d8f7812 */ /* 0x002fc600078ec0ff */
[----:B------:R-:W-:Y:S02]  /*3ae0*/  IMAD.SHL.U32 R6, R139, 0x10, RZ ;  /* 0x000000108b067824 */ /* 0x000fe400078e00ff */
[----:B------:R-:W-:-:S03]  /*3af0*/  IMAD.SHL.U32 R4, R141, 0x8, RZ ;  /* 0x000000088d047824 */ /* 0x000fc600078e00ff */
[----:B------:R-:W-:Y:S01]  /*3b00*/  LEA R6, R143, R6, 0x7 ;  /* 0x000000068f067211 */ /* 0x000fe200078e38ff */
[----:B------:R-:W-:Y:S01]  /*3b10*/  IMAD.SHL.U32 R143, R141, 0x2, RZ ;  /* 0x000000028d8f7824 */ /* 0x000fe200078e00ff */
[----:B------:R-:W-:-:S04]  /*3b20*/  LOP3.LUT R4, R4, 0x30, RZ, 0xc0, !PT ;  /* 0x0000003004047812 */ /* 0x000fc800078ec0ff */
[----:B------:R-:W-:Y:S01]  /*3b30*/  LOP3.LUT R6, R6, 0x30, R143, 0x78, !PT ;  /* 0x0000003006067812 */ /* 0x000fe200078e788f */
[----:B------:R-:W-:-:S03]  /*3b40*/  IMAD R4, R139, 0x40, R4 ;  /* 0x000000408b047824 */ /* 0x000fc600078e0204 */
[----:B------:R-:W-:Y:S01]  /*3b50*/  LEA R6, R139, R6, 0x9 ;  /* 0x000000068b067211 */ /* 0x000fe200078e48ff */
[----:B------:R-:W-:Y:S01]  /*3b60*/  IMAD.SHL.U32 R139, R245, 0x2, RZ ;  /* 0x00000002f58b7824 */ /* 0x000fe200078e00ff */
[----:B------:R-:W-:Y:S06]  /*3b70*/  BAR.SYNC.DEFER_BLOCKING 0x0 ;  /* 0x0000000000007b1d */ /* 0x000fec0000010000 */
[----:B------:R0:W-:Y:S04]  /*3b80*/  STS.U16 [R139+UR6+0x3000], R5 ;  /* 0x003000058b007988 */ /* 0x0001e80008000406 */
[----:B------:R1:W-:Y:S01]  /*3b90*/  STS.U16 [R139+UR6+0x5000], R73 ;  /* 0x005000498b007988 */ /* 0x0003e20008000406 */
[----:B0-----:R-:W-:-:S03]  /*3ba0*/  LOP3.LUT R5, R139, 0x10, RZ, 0x3c, !PT ;  /* 0x000000108b057812 */ /* 0x001fc600078e3cff */
[----:B------:R-:W-:Y:S01]  /*3bb0*/  STS.U16 [R139+UR6], R106 ;  /* 0x0000006a8b007988 */ /* 0x000fe20008000406 */
[----:B-1----:R-:W-:-:S03]  /*3bc0*/  LOP3.LUT R73, R139, 0x20, RZ, 0x3c, !PT ;  /* 0x000000208b497812 */ /* 0x002fc600078e3cff */
        /* <DEDUP_REMOVED lines=13> */
[----:B------:R-:W-:Y:S04]  /*3ca0*/  STS.U16 [R73+UR6+0x400], R146 ;  /* 0x0004009249007988 */ /* 0x000fe80008000406 */
[----:B------:R-:W-:Y:S01]  /*3cb0*/  STS.U16 [R73+UR6+0x1400], R114 ;  /* 0x0014007249007988 */ /* 0x000fe20008000406 */
[----:B0-----:R-:W-:-:S03]  /*3cc0*/  LOP3.LUT R5, R139, 0x30, RZ, 0x3c, !PT ;  /* 0x000000308b057812 */ /* 0x001fc600078e3cff */
[----:B------:R-:W-:Y:S04]  /*3cd0*/  STS.U16 [R73+UR6+0x2400], R122 ;  /* 0x0024007a49007988 */ /* 0x000fe80008000406 */
[----:B------:R-:W-:Y:S04]  /*3ce0*/  STS.U16 [R73+UR6+0x3400], R123 ;  /* 0x0034007b49007988 */ /* 0x000fe80008000406 */
[----:B------:R-:W-:Y:S04]  /*3cf0*/  STS.U16 [R73+UR6+0x4400], R136 ;  /* 0x0044008849007988 */ /* 0x000fe80008000406 */
[----:B------:R-:W-:Y:S04]  /*3d00*/  STS.U16 [R73+UR6+0x5400], R111 ;  /* 0x0054006f49007988 */ /* 0x000fe80008000406 */
[----:B------:R-:W-:Y:S04]  /*3d10*/  STS.U16 [R73+UR6+0x6400], R147 ;  /* 0x0064009349007988 */ /* 0x000fe80008000406 */
[----:B------:R0:W-:Y:S04]  /*3d20*/  STS.U16 [R73+UR6+0x7400], R205 ;  /* 0x007400cd49007988 */ /* 0x0001e80008000406 */
[----:B------:R-:W-:Y:S01]  /*3d30*/  STS.U16 [R5+UR6+0x600], R74 ;  /* 0x0006004a05007988 */ /* 0x000fe20008000406 */
[----:B0-----:R-:W-:-:S03]  /*3d40*/  LOP3.LUT R73, R139, 0x40, RZ, 0x3c, !PT ;  /* 0x000000408b497812 */ /* 0x001fc600078e3cff */
        /* <DEDUP_REMOVED lines=8> */
[----:B------:R-:W-:Y:S04]  /*3dd0*/  STS.U16 [R73+UR6+0x1800], R121 ;  /* 0x0018007949007988 */ /* 0x000fe80008000406 */
[----:B------:R-:W-:Y:S04]  /*3de0*/  STS.U16 [R73+UR6+0x2800], R120 ;  /* 0x0028007849007988 */ /* 0x000fe80008000406 */
[----:B------:R-:W-:Y:S04]  /*3df0*/  STS.U16 [R73+UR6+0x3800], R115 ;  /* 0x0038007349007988 */ /* 0x000fe80008000406 */
[----:B------:R-:W-:Y:S04]  /*3e00*/  STS.U16 [R73+UR6+0x4800], R87 ;  /* 0x0048005749007988 */ /* 0x000fe80008000406 */
[----:B------:R-:W-:Y:S04]  /*3e10*/  STS.U16 [R73+UR6+0x5800], R199 ;  /* 0x005800c749007988 */ /* 0x000fe80008000406 */
[----:B----4-:R-:W-:Y:S04]  /*3e20*/  STS.U16 [R73+UR6+0x6800], R208 ;  /* 0x006800d049007988 */ /* 0x010fe80008000406 */
[----:B-----5:R1:W-:Y:S01]  /*3e30*/  STS.U16 [R73+UR6+0x7800], R209 ;  /* 0x007800d149007988 */ /* 0x0203e20008000406 */
[----:B0-----:R-:W-:-:S02]  /*3e40*/  LOP3.LUT R5, R139, 0x50, RZ, 0x3c, !PT ;  /* 0x000000508b057812 */ /* 0x001fc400078e3cff */
[----:B------:R-:W-:Y:S01]  /*3e50*/  LOP3.LUT R139, R139, 0x60, RZ, 0x3c, !PT ;  /* 0x000000608b8b7812 */ /* 0x000fe200078e3cff */
[----:B-1----:R-:W-:Y:S02]  /*3e60*/  IMAD.SHL.U32 R73, R245, 0x2, RZ ;  /* 0x00000002f5497824 */ /* 0x002fe400078e00ff */
[----:B------:R-:W-:Y:S03]  /*3e70*/  STS.U16 [R5+UR6+0xa00], R110 ;  /* 0x000a006e05007988 */ /* 0x000fe60008000406 */
[----:B------:R-:W-:Y:S01]  /*3e80*/  LOP3.LUT R73, R73, 0x70, RZ, 0x3c, !PT ;  /* 0x0000007049497812 */ /* 0x000fe200078e3cff */
[----:B------:R-:W-:Y:S04]  /*3e90*/  STS.U16 [R5+UR6+0x1a00], R109 ;  /* 0x001a006d05007988 */ /* 0x000fe80008000406 */
[----:B------:R-:W-:Y:S04]  /*3ea0*/  STS.U16 [R5+UR6+0x2a00], R108 ;  /* 0x002a006c05007988 */ /* 0x000fe80008000406 */
[----:B------:R-:W-:Y:S04]  /*3eb0*/  STS.U16 [R5+UR6+0x3a00], R107 ;  /* 0x003a006b05007988 */ /* 0x000fe80008000406 */
[----:B------:R-:W-:Y:S04]  /*3ec0*/  STS.U16 [R5+UR6+0x4a00], R80 ;  /* 0x004a005005007988 */ /* 0x000fe80008000406 */
[----:B--2---:R-:W-:Y:S04]  /*3ed0*/  STS.U16 [R5+UR6+0x5a00], R212 ;  /* 0x005a00d405007988 */ /* 0x004fe80008000406 */
        /* <DEDUP_REMOVED lines=8> */
[----:B---3--:R-:W-:Y:S04]  /*3f60*/  STS.U16 [R139+UR6+0x6c00], R220 ;  /* 0x006c00dc8b007988 */ /* 0x008fe80008000406 */
        /* <DEDUP_REMOVED lines=8> */
[----:B------:R-:W-:Y:S01]  /*3ff0*/  STS.U16 [R73+UR6+0x7e00], R142 ;  /* 0x007e008e49007988 */ /* 0x000fe20008000406 */
[----:B------:R-:W-:Y:S01]  /*4000*/  BAR.SYNC.DEFER_BLOCKING 0x0 ;  /* 0x0000000000007b1d */ /* 0x000fe20000010000 */
[----:B------:R-:W-:-:S02]  /*4010*/  LOP3.LUT R4, R4, 0x10, R143, 0x78, !PT ;  /* 0x0000001004047812 */ /* 0x000fc400078e788f */
[----:B------:R-:W-:-:S05]  /*4020*/  LOP3.LUT R141, R141, 0x10, RZ, 0xc0, !PT ;  /* 0x000000108d8d7812 */ /* 0x000fca00078ec0ff */
[----:B------:R-:W-:-:S05]  /*4030*/  IMAD R4, R141, 0x20, R4 ;  /* 0x000000208d047824 */ /* 0x000fca00078e0204 */
[----:B0-----:R-:W-:Y:S01]  /*4040*/  LOP3.LUT R7, R4, 0x20, RZ, 0x3c, !PT ;  /* 0x0000002004077812 */ /* 0x001fe200078e3cff */
[----:B------:R-:W-:Y:S04]  /*4050*/  LDSM.16.MT88.4 R136, [R4+UR6+0x8000] ;  /* 0x008000060488783b */ /* 0x000fe80008004200 */
[----:B------:R-:W0:Y:S04]  /*4060*/  LDSM.16.M88.4 R104, [R6+UR6] ;  /* 0x000000060668783b */ /* 0x000e280008000200 */
[----:B------:R-:W1:Y:S04]  /*4070*/  LDSM.16.MT88.4 R108, [R7+UR6+0x8000] ;  /* 0x00800006076c783b */ /* 0x000e680008004200 */
[----:B------:R-:W2:Y:S04]  /*4080*/  LDSM.16.MT88.4 R76, [R4+UR6+0x8400] ;  /* 0x00840006044c783b */ /* 0x000ea80008004200 */
[----:B------:R-:W3:Y:S01]  /*4090*/  LDSM.16.MT88.4 R80, [R7+UR6+0x8400] ;  /* 0x008400060750783b */ /* 0x000ee20008004200 */
[----:B------:R-:W-:-:S03]  /*40a0*/  LOP3.LUT R5, R6, 0x40, RZ, 0x3c, !PT ;  /* 0x0000004006057812 */ /* 0x000fc600078e3cff */
[----:B------:R-:W-:Y:S04]  /*40b0*/  LDSM.16.MT88.4 R120, [R4+UR6+0x8800] ;  /* 0x008800060478783b */ /* 0x000fe80008004200 */
[----:B------:R-:W4:Y:S04]  /*40c0*/  LDSM.16.M88.4 R84, [R5+UR6] ;  /* 0x000000060554783b */ /* 0x000f280008000200 */
[----:B------:R-:W5:Y:S01]  /*40d0*/  LDSM.16.MT88.4 R112, [R7+UR6+0x8800] ;  /* 0x008800060770783b */ /* 0x000f620008004200 */
[-C--:B0-----:R-:W-:Y:S06]  /*40e0*/  HMMA.16816.F32.BF16 R136, R136, R104.reuse, RZ ;  /* 0x000000688888723c */ /* 0x081fec00000418ff */
[----:B-1----:R-:W-:-:S15]  /*40f0*/  HMMA.16816.F32.BF16 R108, R108, R104, RZ ;  /* 0x000000686c6c723c */ /* 0x002fde00000418ff */
[----:B------:R-:W-:-:S03]  /*4100*/  NOP ;  /* 0x0000000000007918 */ /* 0x000fc60000000000 */
[-C--:B--2---:R-:W-:Y:S01]  /*4110*/  HMMA.16816.F32.BF16 R76, R76, R106.reuse, R136 ;  /* 0x0000006a4c4c723c */ /* 0x084fe20000041888 */
[----:B------:R-:W-:Y:S05]  /*4120*/  LDSM.16.MT88.4 R136, [R7+UR6+0x9000] ;  /* 0x009000060788783b */ /* 0x000fea0008004200 */
[----:B---3--:R-:W-:Y:S01]  /*4130*/  HMMA.16816.F32.BF16 R104, R80, R106, R108 ;  /* 0x0000006a5068723c */ /* 0x008fe2000004186c */
[----:B------:R-:W0:Y:S04]  /*4140*/  LDSM.16.MT88.4 R108, [R4+UR6+0x8c00] ;  /* 0x008c0006046c783b */ /* 0x000e280008004200 */
[----:B------:R-:W1:-:S13]  /*4150*/  LDSM.16.MT88.4 R80, [R7+UR6+0x8c00] ;  /* 0x008c00060750783b */ /* 0x000e5a0008004200 */
[-C--:B----4-:R-:W-:Y:S01]  /*4160*/  HMMA.16816.F32.BF16 R120, R120, R84.reuse, R76 ;  /* 0x000000547878723c */ /* 0x090fe2000004184c */
[----:B------:R-:W-:Y:S05]  /*4170*/  LDSM.16.M88.4 R76, [R6+UR6+0x80] ;  /* 0x00008006064c783b */ /* 0x000fea0008000200 */
[----:B-----5:R-:W-:Y:S01]  /*4180*/  HMMA.16816.F32.BF16 R112, R112, R84, R104 ;  /* 0x000000547070723c */ /* 0x020fe20000041868 */
[----:B------:R-:W2:-:S15]  /*4190*/  LDSM.16.MT88.4 R104, [R4+UR6+0x9000] ;  /* 0x009000060468783b */ /* 0x000e9e0008004200 */
[----:B------:R-:W-:-:S02]  /*41a0*/  NOP ;  /* 0x0000000000007918 */ /* 0x000fc40000000000 */
[-C--:B0-----:R-:W-:Y:S01]  /*41b0*/  HMMA.16816.F32.BF16 R108, R108, R86.reuse, R120 ;  /* 0x000000566c6c723c */ /* 0x081fe20000041878 */
[----:B------:R-:W-:Y:S05]  /*41c0*/  LDSM.16.MT88.4 R120, [R7+UR6+0x9800] ;  /* 0x009800060778783b */ /* 0x000fea0008004200 */
[----:B-1----:R-:W-:Y:S01]  /*41d0*/  HMMA.16816.F32.BF16 R112, R80, R86, R112 ;  /* 0x000000565070723c */ /* 0x002fe20000041870 */
[----:B------:R-:W0:Y:S04]  /*41e0*/  LDSM.16.MT88.4 R80, [R4+UR6+0x9400] ;  /* 0x009400060450783b */ /* 0x000e280008004200 */
[----:B------:R-:W1:-:S13]  /*41f0*/  LDSM.16.MT88.4 R84, [R7+UR6+0x9400] ;  /* 0x009400060754783b */ /* 0x000e5a0008004200 */
[-C--:B--2---:R-:W-:Y:S01]  /*4200*/  HMMA.16816.F32.BF16 R104, R104, R76.reuse, R108 ;  /* 0x0000004c6868723c */ /* 0x084fe2000004186c */
[----:B------:R-:W-:Y:S05]  /*4210*/  LDSM.16.MT88.4 R108, [R4+UR6+0x9800] ;  /* 0x00980006046c783b */ /* 0x000fea0008004200 */
[----:B------:R-:W-:Y:S01]  /*4220*/  HMMA.16816.F32.BF16 R136, R136, R76, R112 ;  /* 0x0000004c8888723c */ /* 0x000fe20000041870 */
[----:B------:R-:W2:-:S15]  /*4230*/  LDSM.16.M88.4 R112, [R5+UR6+0x80] ;  /* 0x000080060570783b */ /* 0x000e9e0008000200 */
[----:B------:R-:W-:-:S02]  /*4240*/  NOP ;  /* 0x0000000000007918 */ /* 0x000fc40000000000 */
[-C--:B0-----:R-:W-:Y:S01]  /*4250*/  HMMA.16816.F32.BF16 R80, R80, R78.reuse, R104 ;  /* 0x0000004e5050723c */ /* 0x081fe20000041868 */
[----:B------:R-:W-:Y:S05]  /*4260*/  LDSM.16.M88.4 R104, [R6+UR6+0x100] ;  /* 0x000100060668783b */ /* 0x000fea0008000200 */
[----:B-1----:R-:W-:Y:S01]  /*4270*/  HMMA.16816.F32.BF16 R136, R84, R78, R136 ;  /* 0x0000004e5488723c */ /* 0x002fe20000041888 */
[----:B------:R-:W0:Y:S04]  /*4280*/  LDSM.16.MT88.4 R76, [R4+UR6+0x9c00] ;  /* 0x009c0006044c783b */ /* 0x000e280008004200 */
[----:B------:R-:W1:-:S13]  /*4290*/  LDSM.16.MT88.4 R84, [R7+UR6+0x9c00] ;  /* 0x009c00060754783b */ /* 0x000e5a0008004200 */
[-C--:B--2---:R-:W-:Y:S01]  /*42a0*/  HMMA.16816.F32.BF16 R80, R108, R112.reuse, R80 ;  /* 0x000000706c50723c */ /* 0x084fe20000041850 */
[----:B------:R-:W2:Y:S05]  /*42b0*/  LDSM.16.MT88.4 R108, [R4+UR6+0xa000] ;  /* 0x00a00006046c783b */ /* 0x000eaa0008004200 */
[----:B------:R-:W-:Y:S01]  /*42c0*/  HMMA.16816.F32.BF16 R136, R120, R112, R136 ;  /* 0x000000707888723c */ /* 0x000fe20000041888 */
[----:B------:R-:W3:-:S15]  /*42d0*/  LDSM.16.MT88.4 R120, [R7+UR6+0xa000] ;  /* 0x00a000060778783b */ /* 0x000ede0008004200 */
[----:B------:R-:W-:-:S02]  /*42e0*/  NOP ;  /* 0x0000000000007918 */ /* 0x000fc40000000000 */
[-C--:B0-----:R-:W-:Y:S01]  /*42f0*/  HMMA.16816.F32.BF16 R76, R76, R114.reuse, R80 ;  /* 0x000000724c4c723c */ /* 0x081fe20000041850 */
[----:B------:R-:W0:Y:S05]  /*4300*/  LDSM.16.MT88.4 R80, [R4+UR6+0xa400] ;  /* 0x00a400060450783b */ /* 0x000e2a0008004200 */
[----:B-1----:R-:W-:Y:S01]  /*4310*/  HMMA.16816.F32.BF16 R136, R84, R114, R136 ;  /* 0x000000725488723c */ /* 0x002fe20000041888 */
[----:B------:R-:W1:Y:S04]  /*4320*/  LDSM.16.MT88.4 R84, [R7+UR6+0xa400] ;  /* 0x00a400060754783b */ /* 0x000e680008004200 */
[----:B------:R-:W-:-:S13]  /*4330*/  LDSM.16.M88.4 R112, [R5+UR6+0x100] ;  /* 0x000100060570783b */ /* 0x000fda0008000200 */
[-C--:B--2---:R-:W-:Y:S01]  /*4340*/  HMMA.16816.F32.BF16 R76, R108, R104.reuse, R76 ;  /* 0x000000686c4c723c */ /* 0x084fe2000004184c */
[----:B------:R-:W2:Y:S05]  /*4350*/  LDSM.16.MT88.4 R108, [R4+UR6+0xa800] ;  /* 0x00a80006046c783b */ /* 0x000eaa0008004200 */
[----:B---3--:R-:W-:Y:S01]  /*4360*/  HMMA.16816.F32.BF16 R120, R120, R104, R136 ;  /* 0x000000687878723c */ /* 0x008fe20000041888 */
[----:B------:R-:W3:-:S15]  /*4370*/  LDSM.16.MT88.4 R136, [R7+UR6+0xa800] ;  /* 0x00a800060788783b */ /* 0x000ede0008004200 */
[----:B------:R-:W-:-:S02]  /*4380*/  NOP ;  /* 0x0000000000007918 */ /* 0x000fc40000000000 */
[-C--:B0-----:R-:W-:Y:S01]  /*4390*/  HMMA.16816.F32.BF16 R76, R80, R106.reuse, R76 ;  /* 0x0000006a504c723c */ /* 0x081fe2000004184c */
[----:B------:R-:W-:Y:S05]  /*43a0*/  LDSM.16.MT88.4 R80, [R7+UR6+0xac00] ;  /* 0x00ac00060750783b */ /* 0x000fea0008004200 */
[----:B-1----:R-:W-:Y:S01]  /*43b0*/  HMMA.16816.F32.BF16 R120, R84, R106, R120 ;  /* 0x0000006a5478723c */ /* 0x002fe20000041878 */
[----:B------:R-:W0:Y:S04]  /*43c0*/  LDSM.16.MT88.4 R84, [R4+UR6+0xac00] ;  /* 0x00ac00060454783b */ /* 0x000e280008004200 */
[----:B------:R-:W-:-:S13]  /*43d0*/  LDSM.16.M88.4 R104, [R6+UR6+0x180] ;  /* 0x000180060668783b */ /* 0x000fda0008000200 */
[-C--:B--2---:R-:W-:Y:S01]  /*43e0*/  HMMA.16816.F32.BF16 R76, R108, R112.reuse, R76 ;  /* 0x000000706c4c723c */ /* 0x084fe2000004184c */
[----:B------:R-:W1:Y:S05]  /*43f0*/  LDSM.16.MT88.4 R108, [R4+UR6+0xb000] ;  /* 0x00b00006046c783b */ /* 0x000e6a0008004200 */
[----:B---3--:R-:W-:Y:S01]  /*4400*/  HMMA.16816.F32.BF16 R120, R136, R112, R120 ;  /* 0x000000708878723c */ /* 0x008fe20000041878 */
[----:B------:R-:W2:-:S15]  /*4410*/  LDSM.16.MT88.4 R136, [R7+UR6+0xb000] ;  /* 0x00b000060788783b */ /* 0x000e9e0008004200 */
[----:B------:R-:W-:-:S02]  /*4420*/  NOP ;  /* 0x0000000000007918 */ /* 0x000fc40000000000 */
[-C--:B0-----:R-:W-:Y:S01]  /*4430*/  HMMA.16816.F32.BF16 R76, R84, R114.reuse, R76 ;  /* 0x00000072544c723c */ /* 0x081fe2000004184c */
[----:B------:R-:W0:Y:S05]  /*4440*/  LDSM.16.MT88.4 R84, [R4+UR6+0xb400] ;  /* 0x00b400060454783b */ /* 0x000e2a0008004200 */
[----:B------:R-:W-:Y:S01]  /*4450*/  HMMA.16816.F32.BF16 R120, R80, R114, R120 ;  /* 0x000000725078723c */ /* 0x000fe20000041878 */
[----:B------:R-:W3:Y:S04]  /*4460*/  LDSM.16.MT88.4 R80, [R7+UR6+0xb400] ;  /* 0x00b400060750783b */ /* 0x000ee80008004200 */
[----:B------:R-:W-:-:S13]  /*4470*/  LDSM.16.MT88.4 R112, [R4+UR6+0xb800] ;  /* 0x00b800060470783b */ /* 0x000fda0008004200 */
[-C--:B-1----:R-:W-:Y:S01]  /*4480*/  HMMA.16816.F32.BF16 R76, R108, R104.reuse, R76 ;  /* 0x000000686c4c723c */ /* 0x082fe2000004184c */
[----:B------:R-:W1:Y:S05]  /*4490*/  LDSM.16.M88.4 R108, [R5+UR6+0x180] ;  /* 0x00018006056c783b */ /* 0x000e6a0008000200 */
[----:B--2---:R-:W-:Y:S01]  /*44a0*/  HMMA.16816.F32.BF16 R120, R136, R104, R120 ;  /* 0x000000688878723c */ /* 0x004fe20000041878 */
[----:B------:R-:W2:-:S15]  /*44b0*/  LDSM.16.MT88.4 R136, [R7+UR6+0xb800] ;  /* 0x00b800060788783b */ /* 0x000e9e0008004200 */
[----:B------:R-:W-:-:S02]  /*44c0*/  NOP ;  /* 0x0000000000007918 */ /* 0x000fc40000000000 */
[-C--:B0-----:R-:W-:Y:S01]  /*44d0*/  HMMA.16816.F32.BF16 R76, R84, R106.reuse, R76 ;  /* 0x0000006a544c723c */ /* 0x081fe2000004184c */
[----:B------:R-:W0:Y:S04]  /*44e0*/  LDSM.16.MT88.4 R84, [R4+UR6+0xbc00] ;  /* 0x00bc00060454783b */ /* 0x000e280008004200 */
[----:B------:R-:W4:Y:S01]  /*44f0*/  LDSM.16.MT88.4 R4, [R7+UR6+0xbc00] ;  /* 0x00bc00060704783b */ /* 0x000f220008004200 */
[----:B---3--:R-:W-:Y:S01]  /*4500*/  HMMA.16816.F32.BF16 R80, R80, R106, R120 ;  /* 0x0000006a5050723c */ /* 0x008fe20000041878 */
[----:B------:R-:W3:Y:S02]  /*4510*/  S2R R224, SR_TID.X ;  /* 0x0000000000e07919 */ /* 0x000ee40000002100 */
[----:B------:R-:W5:Y:S04]  /*4520*/  LDL.64 R122, [R1+0x20] ;  /* 0x00002000017a7983 */ /* 0x000f680000100a00 */
[----:B------:R-:W5:Y:S11]  /*4530*/  LDL.64 R120, [R1+0x18] ;  /* 0x0000180001787983 */ /* 0x000f760000100a00 */
[-C--:B-1----:R-:W-:Y:S01]  /*4540*/  HMMA.16816.F32.BF16 R76, R112, R108.reuse, R76 ;  /* 0x0000006c704c723c */ /* 0x082fe2000004184c */
[----:B------:R-:W5:Y:S04]  /*4550*/  LDL.64 R114, [R1+0x10] ;  /* 0x0000100001727983 */ /* 0x000f680000100a00 */
[----:B------:R-:W5:Y:S01]  /*4560*/  LDL.64 R112, [R1+0x30] ;  /* 0x0000300001707983 */ /* 0x000f620000100a00 */
[----:B--2---:R-:W-:Y:S03]  /*4570*/  HMMA.16816.F32.BF16 R80, R136, R108, R80 ;  /* 0x0000006c8850723c */ /* 0x004fe60000041850 */
[----:B------:R-:W2:Y:S04]  /*4580*/  LDL.64 R108, [R1] ;  /* 0x00000000016c7983 */ /* 0x000ea80000100a00 */
[----:B------:R-:W2:Y:S11]  /*4590*/  LDL.64 R136, [R1+0x28] ;  /* 0x0000280001887983 */ /* 0x000eb60000100a00 */
[-C--:B0-----:R-:W-:Y:S06]  /*45a0*/  HMMA.16816.F32.BF16 R76, R84, R110.reuse, R76 ;  /* 0x0000006e544c723c */ /* 0x081fec000004184c */
[----:B----4-:R-:W-:Y:S01]  /*45b0*/  HMMA.16816.F32.BF16 R80, R4, R110, R80 ;  /* 0x0000006e0450723c */ /* 0x010fe20000041850 */
[----:B---3--:R-:W-:Y:S01]  /*45c0*/  IMAD.SHL.U32 R158, R224, 0x8, RZ ;  /* 0x00000008e09e7824 */ /* 0x008fe200078e00ff */
[----:B------:R-:W-:Y:S01]  /*45d0*/  SHF.R.U32.HI R85, RZ, 0x3, R245 ;  /* 0x00000003ff557819 */ /* 0x000fe200000116f5 */
[----:B------:R-:W3:-:S15]  /*45e0*/  LDL.64 R110, [R1+0x8] ;  /* 0x00000800016e7983 */ /* 0x000ede0000100a00 */
[----:B------:R-:W-:Y:S01]  /*45f0*/  FMUL R4, R76, UR9 ;  /* 0x000000094c047c20 */ /* 0x000fe20008400000 */
[----:B------:R-:W-:Y:S01]  /*4600*/  FMUL R84, R77, UR9 ;  /* 0x000000094d547c20 */ /* 0x000fe20008400000 */
[----:B------:R-:W-:Y:S01]  /*4610*/  FMUL R5, R78, UR9 ;  /* 0x000000094e057c20 */ /* 0x000fe20008400000 */
[----:B------:R-:W-:-:S03]  /*4620*/  FMUL R75, R79, UR9 ;  /* 0x000000094f4b7c20 */ /* 0x000fc60008400000 */
[----:B------:R-:W-:Y:S01]  /*4630*/  FMUL R6, R80, UR9 ;  /* 0x0000000950067c20 */ /* 0x000fe20008400000 */
[----:B------:R-:W-:Y:S01]  /*4640*/  FMUL R74, R81, UR9 ;  /* 0x00000009514a7c20 */ /* 0x000fe20008400000 */
[----:B------:R-:W-:Y:S01]  /*4650*/  FMUL R7, R82, UR9 ;  /* 0x0000000952077c20 */ /* 0x000fe20008400000 */
[----:B------:R-:W-:Y:S01]  /*4660*/  FMUL R73, R83, UR9 ;  /* 0x0000000953497c20 */ /* 0x000fe20008400000 */
[----:B------:R-:W-:Y:S02]  /*4670*/  FMNMX R4, R4, R84, !PT ;  /* 0x0000005404047209 */ /* 0x000fe40007800000 */
[----:B------:R-:W-:Y:S02]  /*4680*/  FMNMX R5, R5, R75, !PT ;  /* 0x0000004b05057209 */ /* 0x000fe40007800000 */
[----:B------:R-:W-:Y:S02]  /*4690*/  FMNMX R6, R6, R74, !PT ;  /* 0x0000004a06067209 */ /* 0x000fe40007800000 */
[----:B------:R-:W-:Y:S01]  /*46a0*/  FMNMX R7, R7, R73, !PT ;  /* 0x0000004907077209 */ /* 0x000fe20007800000 */
[----:B------:R-:W0:Y:S04]  /*46b0*/  SHFL.BFLY PT, R84, R4, 0x2, 0x1f ;  /* 0x0c401f0004547f89 */ /* 0x000e2800000e0000 */
[----:B------:R-:W1:Y:S04]  /*46c0*/  SHFL.BFLY PT, R75, R5, 0x2, 0x1f ;  /* 0x0c401f00054b7f89 */ /* 0x000e6800000e0000 */
[----:B------:R-:W4:Y:S04]  /*46d0*/  SHFL.BFLY PT, R74, R6, 0x2, 0x1f ;  /* 0x0c401f00064a7f89 */ /* 0x000f2800000e0000 */
[----:B------:R-:W4:Y:S01]  /*46e0*/  SHFL.BFLY PT, R73, R7, 0x2, 0x1f ;  /* 0x0c401f0007497f89 */ /* 0x000f2200000e0000 */
[----:B0-----:R-:W-:-:S02]  /*46f0*/  FMNMX R4, R4, R84, !PT ;  /* 0x0000005404047209 */ /* 0x001fc40007800000 */
[----:B-1----:R-:W-:Y:S02]  /*4700*/  FMNMX R5, R5, R75, !PT ;  /* 0x0000004b05057209 */ /* 0x002fe40007800000 */
[----:B----4-:R-:W-:Y:S02]  /*4710*/  FMNMX R6, R6, R74, !PT ;  /* 0x0000004a06067209 */ /* 0x010fe40007800000 */
[----:B------:R-:W-:Y:S01]  /*4720*/  FMNMX R7, R7, R73, !PT ;  /* 0x0000004907077209 */ /* 0x000fe20007800000 */
[----:B------:R-:W0:Y:S04]  /*4730*/  SHFL.BFLY PT, R74, R5, 0x1, 0x1f ;  /* 0x0c201f00054a7f89 */ /* 0x000e2800000e0000 */
[----:B------:R-:W1:Y:S04]  /*4740*/  SHFL.BFLY PT, R73, R4, 0x1, 0x1f ;  /* 0x0c201f0004497f89 */ /* 0x000e6800000e0000 */
[----:B------:R-:W4:Y:S04]  /*4750*/  SHFL.BFLY PT, R75, R6, 0x1, 0x1f ;  /* 0x0c201f00064b7f89 */ /* 0x000f2800000e0000 */
[----:B------:R-:W4:Y:S01]  /*4760*/  SHFL.BFLY PT, R84, R7, 0x1, 0x1f ;  /* 0x0c201f0007547f89 */ /* 0x000f2200000e0000 */
[----:B------:R-:W-:-:S02]  /*4770*/  LOP3.LUT R158, R158, 0xe0, RZ, 0xc0, !PT ;  /* 0x000000e09e9e7812 */ /* 0x000fc400078ec0ff */
[----:B------:R-:W-:Y:S02]  /*4780*/  LOP3.LUT R85, R85, 0x1c, RZ, 0xc0, !PT ;  /* 0x0000001c55557812 */ /* 0x000fe400078ec0ff */
[----:B------:R-:W-:-:S05]  /*4790*/  IADD3 R86, R158, UR6, RZ ;  /* 0x000000069e567c10 */ /* 0x000fca000fffe0ff */
[----:B------:R-:W-:Y:S01]  /*47a0*/  IMAD.IADD R85, R86, 0x1, R85 ;  /* 0x0000000156557824 */ /* 0x000fe200078e0255 */
[----:B0-----:R-:W-:Y:S01]  /*47b0*/  FMNMX R74, R5, R74, !PT ;  /* 0x0000004a054a7209 */ /* 0x001fe20007800000 */
[----:B------:R-:W-:Y:S01]  /*47c0*/  BAR.SYNC.DEFER_BLOCKING 0x0 ;  /* 0x0000000000007b1d */ /* 0x000fe20000010000 */
[----:B-1----:R-:W-:Y:S02]  /*47d0*/  FMNMX R73, R4, R73, !PT ;  /* 0x0000004904497209 */ /* 0x002fe40007800000 */
[----:B----4-:R-:W-:Y:S02]  /*47e0*/  FMNMX R75, R6, R75, !PT ;  /* 0x0000004b064b7209 */ /* 0x010fe40007800000 */
[----:B------:R-:W-:Y:S01]  /*47f0*/  FMNMX R7, R7, R84, !PT ;  /* 0x0000005407077209 */ /* 0x000fe20007800000 */
[----:B------:R-:W-:Y:S04]  /*4800*/  @!P1 STS [R85], R73 ;  /* 0x0000004955009388 */ /* 0x000fe80000000800 */
[----:B------:R-:W-:Y:S04]  /*4810*/  @!P1 STS [R85+0x100], R74 ;  /* 0x0001004a55009388 */ /* 0x000fe80000000800 */
[----:B------:R-:W-:Y:S04]  /*4820*/  @!P1 STS [R85+0x200], R75 ;  /* 0x0002004b55009388 */ /* 0x000fe80000000800 */
[----:B------:R-:W-:Y:S01]  /*4830*/  @!P1 STS [R85+0x300], R7 ;  /* 0x0003000755009388 */ /* 0x000fe20000000800 */
[----:B------:R-:W-:Y:S01]  /*4840*/  BAR.SYNC.DEFER_BLOCKING 0x0 ;  /* 0x0000000000007b1d */ /* 0x000fe20000010000 */
[----:B------:R-:W-:-:S05]  /*4850*/  LEA R84, R245, UR6, 0x2 ;  /* 0x00000006f5547c11 */ /* 0x000fca000f8e10ff */
[----:B------:R-:W0:Y:S04]  /*4860*/  LDS R4, [R84] ;  /* 0x0000000054047984 */ /* 0x000e280000000800 */
[----:B0-----:R-:W0:Y:S02]  /*4870*/  SHFL.BFLY PT, R5, R4, 0x4, 0x1f ;  /* 0x0c801f0004057f89 */ /* 0x001e2400000e0000 */
[----:B0-----:R-:W-:-:S05]  /*4880*/  FMNMX R5, R4, R5, !PT ;  /* 0x0000000504057209 */ /* 0x001fca0007800000 */
[----:B------:R-:W0:Y:S02]  /*4890*/  SHFL.BFLY PT, R4, R5, 0x2, 0x1f ;  /* 0x0c401f0005047f89 */ /* 0x000e2400000e0000 */
[----:B0-----:R-:W-:-:S05]  /*48a0*/  FMNMX R4, R5, R4, !PT ;  /* 0x0000000405047209 */ /* 0x001fca0007800000 */
[----:B------:R-:W0:Y:S02]  /*48b0*/  SHFL.BFLY PT, R5, R4, 0x1, 0x1f ;  /* 0x0c201f0004057f89 */ /* 0x000e2400000e0000 */
[----:B0-----:R-:W-:-:S05]  /*48c0*/  FMNMX R5, R4, R5, !PT ;  /* 0x0000000504057209 */ /* 0x001fca0007800000 */
[----:B------:R-:W-:Y:S01]  /*48d0*/  @!P0 STS [R84], R5 ;  /* 0x0000000554008388 */ /* 0x000fe20000000800 */
[----:B------:R-:W-:Y:S06]  /*48e0*/  BAR.SYNC.DEFER_BLOCKING 0x0 ;  /* 0x0000000000007b1d */ /* 0x000fec0000010000 */
[----:B------:R-:W0:Y:S04]  /*48f0*/  LDS R7, [R158+UR6] ;  /* 0x000000069e077984 */ /* 0x000e280008000800 */
[----:B------:R-:W1:Y:S04]  /*4900*/  LDS R6, [R158+UR6+0x100] ;  /* 0x000100069e067984 */ /* 0x000e680008000800 */
[----:B------:R-:W4:Y:S04]  /*4910*/  LDS R5, [R158+UR6+0x200] ;  /* 0x000200069e057984 */ /* 0x000f280008000800 */
[----:B------:R-:W5:Y:S01]  /*4920*/  LDS R4, [R158+UR6+0x300] ;  /* 0x000300069e047984 */ /* 0x000f620008000800 */
[----:B0-----:R-:W-:-:S02]  /*4930*/  FMNMX R7, R7, R72, !PT ;  /* 0x0000004807077209 */ /* 0x001fc40007800000 */
[----:B-1----:R-:W-:Y:S02]  /*4940*/  FMNMX R6, R6, R11, !PT ;  /* 0x0000000b06067209 */ /* 0x002fe40007800000 */
[----:B----4-:R-:W-:Y:S01]  /*4950*/  FMNMX R5, R5, R13, !PT ;  /* 0x0000000d05057209 */ /* 0x010fe20007800000 */
[--C-:B------:R-:W-:Y:S01]  /*4960*/  FFMA R76, R76, UR9, -R7.reuse ;  /* 0x000000094c4c7c23 */ /* 0x100fe20008000807 */
[----:B-----5:R-:W-:Y:S01]  /*4970*/  FMNMX R4, R4, R12, !PT ;  /* 0x0000000c04047209 */ /* 0x020fe20007800000 */
[----:B------:R-:W-:Y:S01]  /*4980*/  FFMA R77, R77, UR9, -R7 ;  /* 0x000000094d4d7c23 */ /* 0x000fe20008000807 */
[--C-:B------:R-:W-:Y:S01]  /*4990*/  FFMA R78, R78, UR9, -R6.reuse ;  /* 0x000000094e4e7c23 */ /* 0x100fe20008000806 */
[----:B------:R-:W-:Y:S01]  /*49a0*/  FFMA R79, R79, UR9, -R6 ;  /* 0x000000094f4f7c23 */ /* 0x000fe20008000806 */
[--C-:B------:R-:W-:Y:S01]  /*49b0*/  FFMA R80, R80, UR9, -R5.reuse ;  /* 0x0000000950507c23 */ /* 0x100fe20008000805 */
[----:B------:R-:W-:Y:S01]  /*49c0*/  FFMA R81, R81, UR9, -R5 ;  /* 0x0000000951517c23 */ /* 0x000fe20008000805 */
[--C-:B------:R-:W-:Y:S01]  /*49d0*/  FFMA R82, R82, UR9, -R4.reuse ;  /* 0x0000000952527c23 */ /* 0x100fe20008000804 */
[----:B------:R-:W-:Y:S01]  /*49e0*/  FFMA R83, R83, UR9, -R4 ;  /* 0x0000000953537c23 */ /* 0x000fe20008000804 */
[----:B------:R-:W-:Y:S01]  /*49f0*/  FMUL R73, R76, 1.4426950216293334961 ;  /* 0x3fb8aa3b4c497820 */ /* 0x000fe20000400000 */
[----:B------:R-:W-:Y:S01]  /*4a00*/  FMUL R75, R77, 1.4426950216293334961 ;  /* 0x3fb8aa3b4d4b7820 */ /* 0x000fe20000400000 */
[----:B------:R-:W-:Y:S01]  /*4a10*/  FMUL R74, R78, 1.4426950216293334961 ;  /* 0x3fb8aa3b4e4a7820 */ /* 0x000fe20000400000 */
[----:B------:R-:W-:Y:S01]  /*4a20*/  FMUL R76, R79, 1.4426950216293334961 ;  /* 0x3fb8aa3b4f4c7820 */ /* 0x000fe20000400000 */
[----:B------:R-:W-:Y:S01]  /*4a30*/  FMUL R77, R80, 1.4426950216293334961 ;  /* 0x3fb8aa3b504d7820 */ /* 0x000fe20000400000 */
[----:B------:R-:W-:Y:S01]  /*4a40*/  FMUL R78, R81, 1.4426950216293334961 ;  /* 0x3fb8aa3b514e7820 */ /* 0x000fe20000400000 */
[----:B------:R-:W-:Y:S01]  /*4a50*/  FMUL R80, R82, 1.4426950216293334961 ;  /* 0x3fb8aa3b52507820 */ /* 0x000fe20000400000 */
[----:B------:R-:W-:Y:S01]  /*4a60*/  FMUL R79, R83, 1.4426950216293334961 ;  /* 0x3fb8aa3b534f7820 */ /* 0x000fe20000400000 */
[----:B------:R-:W-:Y:S08]  /*4a70*/  MUFU.EX2 R73, R73 ;  /* 0x0000004900497308 */ /* 0x000ff00000000800 */
[----:B------:R-:W0:Y:S08]  /*4a80*/  MUFU.EX2 R75, R75 ;  /* 0x0000004b004b7308 */ /* 0x000e300000000800 */
[----:B------:R-:W-:Y:S08]  /*4a90*/  MUFU.EX2 R74, R74 ;  /* 0x0000004a004a7308 */ /* 0x000ff00000000800 */
[----:B------:R-:W1:Y:S08]  /*4aa0*/  MUFU.EX2 R76, R76 ;  /* 0x0000004c004c7308 */ /* 0x000e700000000800 */
[----:B------:R-:W-:Y:S08]  /*4ab0*/  MUFU.EX2 R77, R77 ;  /* 0x0000004d004d7308 */ /* 0x000ff00000000800 */
[----:B------:R-:W4:Y:S08]  /*4ac0*/  MUFU.EX2 R78, R78 ;  /* 0x0000004e004e7308 */ /* 0x000f300000000800 */
[----:B------:R-:W-:Y:S08]  /*4ad0*/  MUFU.EX2 R80, R80 ;  /* 0x0000005000507308 */ /* 0x000ff00000000800 */
[----:B------:R-:W5:Y:S01]  /*4ae0*/  MUFU.EX2 R79, R79 ;  /* 0x0000004f004f7308 */ /* 0x000f620000000800 */
[----:B0-----:R-:W-:Y:S01]  /*4af0*/  FADD R87, R73, R75 ;  /* 0x0000004b49577221 */ /* 0x001fe20000000000 */
[----:B-1----:R-:W-:Y:S01]  /*4b00*/  FADD R104, R74, R76 ;  /* 0x0000004c4a687221 */ /* 0x002fe20000000000 */
[----:B----4-:R-:W-:-:S03]  /*4b10*/  FADD R83, R77, R78 ;  /* 0x0000004e4d537221 */ /* 0x010fc60000000000 */
[----:B------:R-:W0:Y:S04]  /*4b20*/  SHFL.BFLY PT, R105, R87, 0x2, 0x1f ;  /* 0x0c401f0057697f89 */ /* 0x000e2800000e0000 */
[----:B------:R-:W1:Y:S01]  /*4b30*/  SHFL.BFLY PT, R106, R104, 0x2, 0x1f ;  /* 0x0c401f00686a7f89 */ /* 0x000e6200000e0000 */
[----:B-----5:R-:W-:-:S03]  /*4b40*/  FADD R82, R80, R79 ;  /* 0x0000004f50527221 */ /* 0x020fc60000000000 */
[----:B------:R-:W4:Y:S04]  /*4b50*/  SHFL.BFLY PT, R86, R83, 0x2, 0x1f ;  /* 0x0c401f0053567f89 */ /* 0x000f2800000e0000 */
[----:B------:R-:W5:Y:S01]  /*4b60*/  SHFL.BFLY PT, R81, R82, 0x2, 0x1f ;  /* 0x0c401f0052517f89 */ /* 0x000f6200000e0000 */
[----:B0-----:R-:W-:Y:S01]  /*4b70*/  FADD R105, R87, R105 ;  /* 0x0000006957697221 */ /* 0x001fe20000000000 */
[----:B-1----:R-:W-:Y:S01]  /*4b80*/  FADD R106, R104, R106 ;  /* 0x0000006a686a7221 */ /* 0x002fe20000000000 */
[----:B----4-:R-:W-:Y:S01]  /*4b90*/  FADD R86, R83, R86 ;  /* 0x0000005653567221 */ /* 0x010fe20000000000 */
[----:B-----5:R-:W-:-:S03]  /*4ba0*/  FADD R81, R82, R81 ;  /* 0x0000005152517221 */ /* 0x020fc60000000000 */
[----:B------:R-:W0:Y:S04]  /*4bb0*/  SHFL.BFLY PT, R83, R106, 0x1, 0x1f ;  /* 0x0c201f006a537f89 */ /* 0x000e2800000e0000 */
[----:B------:R-:W1:Y:S04]  /*4bc0*/  SHFL.BFLY PT, R82, R105, 0x1, 0x1f ;  /* 0x0c201f0069527f89 */ /* 0x000e6800000e0000 */
[----:B------:R-:W4:Y:S04]  /*4bd0*/  SHFL.BFLY PT, R87, R86, 0x1, 0x1f ;  /* 0x0c201f0056577f89 */ /* 0x000f2800000e0000 */
[----:B------:R-:W5:Y:S01]  /*4be0*/  SHFL.BFLY PT, R104, R81, 0x1, 0x1f ;  /* 0x0c201f0051687f89 */ /* 0x000f6200000e0000 */
[----:B0-----:R-:W-:Y:S01]  /*4bf0*/  FADD R83, R106, R83 ;  /* 0x000000536a537221 */ /* 0x001fe20000000000 */
[----:B------:R-:W-:Y:S01]  /*4c00*/  BAR.SYNC.DEFER_BLOCKING 0x0 ;  /* 0x0000000000007b1d */ /* 0x000fe20000010000 */
[----:B-1----:R-:W-:Y:S01]  /*4c10*/  FADD R82, R105, R82 ;  /* 0x0000005269527221 */ /* 0x002fe20000000000 */
[----:B----4-:R-:W-:Y:S01]  /*4c20*/  FADD R87, R86, R87 ;  /* 0x0000005756577221 */ /* 0x010fe20000000000 */
[----:B-----5:R-:W-:-:S03]  /*4c30*/  FADD R104, R81, R104 ;  /* 0x0000006851687221 */ /* 0x020fc60000000000 */
[----:B------:R-:W-:Y:S04]  /*4c40*/  @!P1 STS [R85], R82 ;  /* 0x0000005255009388 */ /* 0x000fe80000000800 */
[----:B------:R-:W-:Y:S04]  /*4c50*/  @!P1 STS [R85+0x100], R83 ;  /* 0x0001005355009388 */ /* 0x000fe80000000800 */
[----:B------:R-:W-:Y:S04]  /*4c60*/  @!P1 STS [R85+0x200], R87 ;  /* 0x0002005755009388 */ /* 0x000fe80000000800 */
[----:B------:R-:W-:Y:S01]  /*4c70*/  @!P1 STS [R85+0x300], R104 ;  /* 0x0003006855009388 */ /* 0x000fe20000000800 */
[----:B------:R-:W-:Y:S06]  /*4c80*/  BAR.SYNC.DEFER_BLOCKING 0x0 ;  /* 0x0000000000007b1d */ /* 0x000fec0000010000 */
[----:B------:R-:W0:Y:S04]  /*4c90*/  LDS R81, [R84] ;  /* 0x0000000054517984 */ /* 0x000e280000000800 */
[----:B0-----:R-:W0:Y:S02]  /*4ca0*/  SHFL.BFLY PT, R82, R81, 0x4, 0x1f ;  /* 0x0c801f0051527f89 */ /* 0x001e2400000e0000 */
[----:B0-----:R-:W-:-:S05]  /*4cb0*/  FADD R82, R81, R82 ;  /* 0x0000005251527221 */ /* 0x001fca0000000000 */
[----:B------:R-:W0:Y:S02]  /*4cc0*/  SHFL.BFLY PT, R81, R82, 0x2, 0x1f ;  /* 0x0c401f0052517f89 */ /* 0x000e2400000e0000 */
[----:B0-----:R-:W-:-:S05]  /*4cd0*/  FADD R81, R82, R81 ;  /* 0x0000005152517221 */ /* 0x001fca0000000000 */
[----:B------:R-:W0:Y:S02]  /*4ce0*/  SHFL.BFLY PT, R82, R81, 0x1, 0x1f ;  /* 0x0c201f0051527f89 */ /* 0x000e2400000e0000 */
[----:B0-----:R-:W-:-:S05]  /*4cf0*/  FADD R81, R81, R82 ;  /* 0x0000005251517221 */ /* 0x001fca0000000000 */
[----:B------:R0:W-:Y:S01]  /*4d00*/  @!P0 STS [R84], R81 ;  /* 0x0000005154008388 */ /* 0x0001e20000000800 */
[C---:B------:R-:W-:Y:S01]  /*4d10*/  IMAD.WIDE R104, R10.reuse, 0x2, R122 ;  /* 0x000000020a687825 */ /* 0x040fe200078e027a */
[----:B------:R-:W-:Y:S03]  /*4d20*/  BAR.SYNC.DEFER_BLOCKING 0x0 ;  /* 0x0000000000007b1d */ /* 0x000fe60000010000 */
[----:B------:R-:W-:-:S04]  /*4d30*/  IMAD.WIDE R86, R10, 0x2, R120 ;  /* 0x000000020a567825 */ /* 0x000fc800078e0278 */
[----:B---3--:R-:W-:-:S04]  /*4d40*/  IMAD.WIDE R82, R10, 0x2, R110 ;  /* 0x000000020a527825 */ /* 0x008fc800078e026e */
[----:B0-----:R-:W-:-:S04]  /*4d50*/  IMAD.WIDE R84, R10, 0x2, R114 ;  /* 0x000000020a547825 */ /* 0x001fc800078e0272 */
[C---:B------:R-:W-:Y:S01]  /*4d60*/  IMAD.WIDE R106, R10.reuse, 0x2, R248 ;  /* 0x000000020a6a7825 */ /* 0x040fe200078e02f8 */
[----:B------:R0:W3:Y:S04]  /*4d70*/  LDG.E.U16 R159, desc[UR10][R104.64] ;  /* 0x0000000a689f7981 */ /* 0x0000e8000c1e1500 */
[----:B------:R1:W4:Y:S04]  /*4d80*/  LDG.E.U16 R145, desc[UR10][R86.64] ;  /* 0x0000000a56917981 */ /* 0x000328000c1e1500 */
[----:B------:R2:W5:Y:S01]  /*4d90*/  LDG.E.U16 R144, desc[UR10][R82.64] ;  /* 0x0000000a52907981 */ /* 0x000562000c1e1500 */
[----:B0-----:R-:W-:-:S03]  /*4da0*/  IMAD.WIDE R104, R10, 0x2, R246 ;  /* 0x000000020a687825 */ /* 0x001fc600078e02f6 */
[----:B------:R-:W4:Y:S01]  /*4db0*/  LDG.E.U16 R84, desc[UR10][R84.64] ;  /* 0x0000000a54547981 */ /* 0x000f22000c1e1500 */
[----:B-1----:R-:W-:-:S03]  /*4dc0*/  IMAD.WIDE R86, R10, 0x2, R238 ;  /* 0x000000020a567825 */ /* 0x002fc600078e02ee */
[----:B------:R0:W5:Y:S01]  /*4dd0*/  LDG.E.U16 R142, desc[UR10][R104.64] ;  /* 0x0000000a688e7981 */ /* 0x000162000c1e1500 */
[----:B--2---:R-:W-:-:S03]  /*4de0*/  IMAD.WIDE R82, R10, 0x2, R108 ;  /* 0x000000020a527825 */ /* 0x004fc600078e026c */
[----:B------:R1:W2:Y:S01]  /*4df0*/  LDG.E.U16 R81, desc[UR10][R106.64] ;  /* 0x0000000a6a517981 */ /* 0x0002a2000c1e1500 */
[----:B------:R-:W-:-:S03]  /*4e00*/  IMAD.WIDE R108, R10, 0x2, R250 ;  /* 0x000000020a6c7825 */ /* 0x000fc600078e02fa */
[----:B------:R1:W5:Y:S01]  /*4e10*/  LDG.E.U16 R85, desc[UR10][R86.64] ;  /* 0x0000000a56557981 */ /* 0x000362000c1e1500 */
[----:B0-----:R-:W-:-:S03]  /*4e20*/  IMAD.WIDE R104, R10, 0x2, R218 ;  /* 0x000000020a687825 */ /* 0x001fc600078e02da */
[----:B------:R0:W5:Y:S01]  /*4e30*/  LDG.E.U16 R143, desc[UR10][R108.64] ;  /* 0x0000000a6c8f7981 */ /* 0x000162000c1e1500 */
[----:B-1----:R-:W-:-:S03]  /*4e40*/  IMAD.WIDE R106, R10, 0x2, R222 ;  /* 0x000000020a6a7825 */ /* 0x002fc600078e02de */
[----:B------:R1:W5:Y:S01]  /*4e50*/  LDG.E.U16 R139, desc[UR10][R104.64] ;  /* 0x0000000a688b7981 */ /* 0x000362000c1e1500 */
[----:B------:R-:W-:-:S03]  /*4e60*/  IMAD.WIDE R86, R10, 0x2, R230 ;  /* 0x000000020a567825 */ /* 0x000fc600078e02e6 */
[----:B------:R-:W5:Y:S01]  /*4e70*/  LDG.E.U16 R82, desc[UR10][R82.64] ;  /* 0x0000000a52527981 */ /* 0x000f62000c1e1500 */
[----:B0-----:R-:W-:-:S03]  /*4e80*/  IMAD.WIDE R108, R10, 0x2, R226 ;  /* 0x000000020a6c7825 */ /* 0x001fc600078e02e2 */
[----:B------:R-:W5:Y:S01]  /*4e90*/  LDG.E.U16 R87, desc[UR10][R86.64] ;  /* 0x0000000a56577981 */ /* 0x000f62000c1e1500 */
[----:B------:R-:W-:-:S03]  /*4ea0*/  IMAD.WIDE R114, R10, 0x2, R214 ;  /* 0x000000020a727825 */ /* 0x000fc600078e02d6 */
[----:B------:R0:W5:Y:S01]  /*4eb0*/  LDG.E.U16 R140, desc[UR10][R108.64] ;  /* 0x0000000a6c8c7981 */ /* 0x000162000c1e1500 */
[----:B-1----:R-:W-:-:S03]  /*4ec0*/  IMAD.WIDE R104, R10, 0x2, R206 ;  /* 0x000000020a687825 */ /* 0x002fc600078e02ce */
[----:B------:R1:W5:Y:S01]  /*4ed0*/  LDG.E.U16 R83, desc[UR10][R114.64] ;  /* 0x0000000a72537981 */ /* 0x000362000c1e1500 */
[----:B------:R-:W-:-:S03]  /*4ee0*/  IMAD.WIDE R120, R10, 0x2, R194 ;  /* 0x000000020a787825 */ /* 0x000fc600078e02c2 */
[----:B------:R1:W5:Y:S01]  /*4ef0*/  LDG.E.U16 R86, desc[UR10][R106.64] ;  /* 0x0000000a6a567981 */ /* 0x000362000c1e1500 */
[----:B0-----:R-:W-:-:S03]  /*4f00*/  IMAD.WIDE R108, R10, 0x2, R202 ;  /* 0x000000020a6c7825 */ /* 0x001fc600078e02ca */
[----:B------:R-:W5:Y:S01]  /*4f10*/  LDG.E.U16 R105, desc[UR10][R104.64] ;  /* 0x0000000a68697981 */ /* 0x000f62000c1e1500 */
[----:B-1----:R-:W-:-:S04]  /*4f20*/  IMAD.WIDE R114, R10, 0x2, R190 ;  /* 0x000000020a727825 */ /* 0x002fc800078e02be */
[C---:B------:R-:W-:Y:S01]  /*4f30*/  IMAD.WIDE R106, R10.reuse, 0x2, R196 ;  /* 0x000000020a6a7825 */ /* 0x040fe200078e02c4 */
[----:B------:R0:W5:Y:S03]  /*4f40*/  LDG.E.U16 R123, desc[UR10][R114.64] ;  /* 0x0000000a727b7981 */ /* 0x000166000c1e1500 */
[C---:B------:R-:W-:Y:S01]  /*4f50*/  IMAD.WIDE R198, R10.reuse, 0x2, R136 ;  /* 0x000000020ac67825 */ /* 0x040fe200078e0288 */
[----:B------:R1:W5:Y:S04]  /*4f60*/  LDG.E.U16 R104, desc[UR10][R106.64] ;  /* 0x0000000a6a687981 */ /* 0x000368000c1e1500 */
[----:B------:R1:W5:Y:S01]  /*4f70*/  LDG.E.U16 R136, desc[UR10][R120.64] ;  /* 0x0000000a78887981 */ /* 0x000362000c1e1500 */
[----:B0-----:R-:W-:-:S03]  /*4f80*/  IMAD.WIDE R114, R10, 0x2, R178 ;  /* 0x000000020a727825 */ /* 0x001fc600078e02b2 */
[----:B------:R0:W5:Y:S01]  /*4f90*/  LDG.E.U16 R137, desc[UR10][R108.64] ;  /* 0x0000000a6c897981 */ /* 0x000162000c1e1500 */
[----:B-1----:R-:W-:-:S03]  /*4fa0*/  IMAD.WIDE R106, R10, 0x2, R192 ;  /* 0x000000020a6a7825 */ /* 0x002fc600078e02c0 */
[----:B------:R-:W5:Y:S01]  /*4fb0*/  LDG.E.U16 R198, desc[UR10][R198.64] ;  /* 0x0000000ac6c67981 */ /* 0x000f62000c1e1500 */
[----:B------:R-:W-:-:S03]  /*4fc0*/  IMAD.WIDE R120, R10, 0x2, R182 ;  /* 0x000000020a787825 */ /* 0x000fc600078e02b6 */
[----:B------:R-:W5:Y:S01]  /*4fd0*/  LDG.E.U16 R106, desc[UR10][R106.64] ;  /* 0x0000000a6a6a7981 */ /* 0x000f62000c1e1500 */
[----:B0-----:R-:W-:-:S03]  /*4fe0*/  IMAD.WIDE R108, R10, 0x2, R188 ;  /* 0x000000020a6c7825 */ /* 0x001fc600078e02bc */
[----:B------:R-:W5:Y:S01]  /*4ff0*/  LDG.E.U16 R121, desc[UR10][R120.64] ;  /* 0x0000000a78797981 */ /* 0x000f62000c1e1500 */
[----:B------:R-:W-:-:S03]  /*5000*/  IMAD.WIDE R148, R10, 0x2, R184 ;  /* 0x000000020a947825 */ /* 0x000fc600078e02b8 */
[----:B------:R-:W5:Y:S01]  /*5010*/  LDG.E.U16 R108, desc[UR10][R108.64] ;  /* 0x0000000a6c6c7981 */ /* 0x000f62000c1e1500 */
[----:B------:R-:W-:-:S03]  /*5020*/  IMAD.WIDE R146, R10, 0x2, R180 ;  /* 0x000000020a927825 */ /* 0x000fc600078e02b4 */
[----:B------:R0:W5:Y:S01]  /*5030*/  LDG.E.U16 R107, desc[UR10][R148.64] ;  /* 0x0000000a946b7981 */ /* 0x000162000c1e1500 */
[----:B------:R-:W-:-:S03]  /*5040*/  IMAD.WIDE R112, R10, 0x2, R112 ;  /* 0x000000020a707825 */ /* 0x000fc600078e0270 */
[----:B------:R1:W5:Y:S01]  /*5050*/  LDG.E.U16 R120, desc[UR10][R114.64] ;  /* 0x0000000a72787981 */ /* 0x000362000c1e1500 */
[----:B------:R-:W-:-:S03]  /*5060*/  IMAD.WIDE R150, R10, 0x2, R170 ;  /* 0x000000020a967825 */ /* 0x000fc600078e02aa */
[----:B------:R1:W5:Y:S01]  /*5070*/  LDG.E.U16 R109, desc[UR10][R146.64] ;  /* 0x0000000a926d7981 */ /* 0x000362000c1e1500 */
[----:B0-----:R-:W-:-:S03]  /*5080*/  IMAD.WIDE R148, R10, 0x2, R168 ;  /* 0x000000020a947825 */ /* 0x001fc600078e02a8 */
[----:B------:R-:W5:Y:S01]  /*5090*/  LDG.E.U16 R112, desc[UR10][R112.64] ;  /* 0x0000000a70707981 */ /* 0x000f62000c1e1500 */
[----:B-1----:R-:W-:-:S03]  /*50a0*/  IMAD.WIDE R114, R10, 0x2, R174 ;  /* 0x000000020a727825 */ /* 0x002fc600078e02ae */
[----:B------:R0:W5:Y:S01]  /*50b0*/  LDG.E.U16 R199, desc[UR10][R148.64] ;  /* 0x0000000a94c77981 */ /* 0x000162000c1e1500 */
[----:B------:R-:W-:-:S03]  /*50c0*/  IMAD.WIDE R146, R10, 0x2, R166 ;  /* 0x000000020a927825 */ /* 0x000fc600078e02a6 */
[----:B------:R-:W5:Y:S04]  /*50d0*/  LDG.E.U16 R115, desc[UR10][R114.64] ;  /* 0x0000000a72737981 */ /* 0x000f68000c1e1500 */
[----:B------:R1:W5:Y:S01]  /*50e0*/  LDG.E.U16 R113, desc[UR10][R146.64] ;  /* 0x0000000a92717981 */ /* 0x000362000c1e1500 */
[----:B0-----:R-:W-:-:S03]  /*50f0*/  IMAD.WIDE R148, R10, 0x2, R162 ;  /* 0x000000020a947825 */ /* 0x001fc600078e02a2 */
[----:B------:R0:W5:Y:S01]  /*5100*/  LDG.E.U16 R114, desc[UR10][R150.64] ;  /* 0x0000000a96727981 */ /* 0x000162000c1e1500 */
[----:B-1----:R-:W-:-:S03]  /*5110*/  IMAD.WIDE R146, R10, 0x2, R164 ;  /* 0x000000020a927825 */ /* 0x002fc600078e02a4 */
[----:B------:R1:W5:Y:S04]  /*5120*/  LDG.E.U16 R201, desc[UR10][R148.64] ;  /* 0x0000000a94c97981 */ /* 0x000368000c1e1500 */
[----:B------:R1:W5:Y:S01]  /*5130*/  LDG.E.U16 R200, desc[UR10][R146.64] ;  /* 0x0000000a92c87981 */ /* 0x000362000c1e1500 */
[----:B0-----:R-:W-:-:S05]  /*5140*/  IMAD.WIDE R150, R10, 0x2, R156 ;  /* 0x000000020a967825 */ /* 0x001fca00078e029c */
[----:B------:R0:W5:Y:S01]  /*5150*/  LDG.E.U16 R204, desc[UR10][R150.64] ;  /* 0x0000000a96cc7981 */ /* 0x000162000c1e1500 */
[----:B-1----:R-:W-:-:S04]  /*5160*/  IMAD.WIDE R148, R10, 0x2, R16 ;  /* 0x000000020a947825 */ /* 0x002fc800078e0210 */
[C---:B------:R-:W-:Y:S01]  /*5170*/  IMAD.WIDE R146, R10.reuse, 0x2, R152 ;  /* 0x000000020a927825 */ /* 0x040fe200078e0298 */
[----:B------:R1:W5:Y:S03]  /*5180*/  LDG.E.U16 R209, desc[UR10][R148.64] ;  /* 0x0000000a94d17981 */ /* 0x000366000c1e1500 */
[C---:B0-----:R-:W-:Y:S01]  /*5190*/  IMAD.WIDE R150, R10.reuse, 0x2, R20 ;  /* 0x000000020a967825 */ /* 0x041fe200078e0214 */
[----:B------:R0:W5:Y:S04]  /*51a0*/  LDG.E.U16 R208, desc[UR10][R146.64] ;  /* 0x0000000a92d07981 */ /* 0x000168000c1e1500 */
[----:B------:R0:W5:Y:S01]  /*51b0*/  LDG.E.U16 R212, desc[UR10][R150.64] ;  /* 0x0000000a96d47981 */ /* 0x000162000c1e1500 */
[----:B-1----:R-:W-:-:S04]  /*51c0*/  IMAD.WIDE R148, R10, 0x2, R28 ;  /* 0x000000020a947825 */ /* 0x002fc800078e021c */
[C---:B0-----:R-:W-:Y:S01]  /*51d0*/  IMAD.WIDE R146, R10.reuse, 0x2, R24 ;  /* 0x000000020a927825 */ /* 0x041fe200078e0218 */
[----:B------:R0:W5:Y:S03]  /*51e0*/  LDG.E.U16 R216, desc[UR10][R148.64] ;  /* 0x0000000a94d87981 */ /* 0x000166000c1e1500 */
[C---:B------:R-:W-:Y:S01]  /*51f0*/  IMAD.WIDE R150, R10.reuse, 0x2, R32 ;  /* 0x000000020a967825 */ /* 0x040fe200078e0220 */
[----:B------:R1:W5:Y:S04]  /*5200*/  LDG.E.U16 R213, desc[UR10][R146.64] ;  /* 0x0000000a92d57981 */ /* 0x000368000c1e1500 */
[----:B------:R1:W5:Y:S01]  /*5210*/  LDG.E.U16 R217, desc[UR10][R150.64] ;  /* 0x0000000a96d97981 */ /* 0x000362000c1e1500 */
[----:B0-----:R-:W-:-:S04]  /*5220*/  IMAD.WIDE R148, R10, 0x2, R40 ;  /* 0x000000020a947825 */ /* 0x001fc800078e0228 */
[C---:B-1----:R-:W-:Y:S01]  /*5230*/  IMAD.WIDE R146, R10.reuse, 0x2, R36 ;  /* 0x000000020a927825 */ /* 0x042fe200078e0224 */
[----:B------:R0:W5:Y:S03]  /*5240*/  LDG.E.U16 R221, desc[UR10][R148.64] ;  /* 0x0000000a94dd7981 */ /* 0x000166000c1e1500 */
[C---:B------:R-:W-:Y:S01]  /*5250*/  IMAD.WIDE R150, R10.reuse, 0x2, R44 ;  /* 0x000000020a967825 */ /* 0x040fe200078e022c */
[----:B------:R1:W5:Y:S03]  /*5260*/  LDG.E.U16 R220, desc[UR10][R146.64] ;  /* 0x0000000a92dc7981 */ /* 0x000366000c1e1500 */
[C---:B------:R-:W-:Y:S01]  /*5270*/  IMAD.WIDE R110, R10.reuse, 0x2, R234 ;  /* 0x000000020a6e7825 */ /* 0x040fe200078e02ea */
[----:B------:R1:W5:Y:S03]  /*5280*/  LDG.E.U16 R224, desc[UR10][R150.64] ;  /* 0x0000000a96e07981 */ /* 0x000366000c1e1500 */
[C---:B0-----:R-:W-:Y:S01]  /*5290*/  IMAD.WIDE R148, R10.reuse, 0x2, R52 ;  /* 0x000000020a947825 */ /* 0x041fe200078e0234 */
[----:B------:R0:W5:Y:S03]  /*52a0*/  LDG.E.U16 R141, desc[UR10][R110.64] ;  /* 0x0000000a6e8d7981 */ /* 0x000166000c1e1500 */
[C---:B-1----:R-:W-:Y:S01]  /*52b0*/  IMAD.WIDE R146, R10.reuse, 0x2, R48 ;  /* 0x000000020a927825 */ /* 0x042fe200078e0230 */
        /* <DEDUP_REMOVED lines=16> */
[----:B------:R-:W5:Y:S03]  /*53c0*/  LDG.E.U16 R240, desc[UR10][R148.64] ;  /* 0x0000000a94f07981 */ /* 0x000f66000c1e1500 */
[C---:B-1----:R-:W-:Y:S01]  /*53d0*/  IMAD.WIDE R150, R10.reuse, 0x2, R34 ;  /* 0x000000020a967825 */ /* 0x042fe200078e0222 */
[----:B------:R0:W5:Y:S03]  /*53e0*/  LDG.E.U16 R237, desc[UR10][R146.64] ;  /* 0x0000000a92ed7981 */ /* 0x000166000c1e1500 */
[C---:B------:R-:W-:Y:S01]  /*53f0*/  IMAD.WIDE R110, R10.reuse, 0x2, R176 ;  /* 0x000000020a6e7825 */ /* 0x040fe200078e02b0 */
[----:B------:R1:W5:Y:S03]  /*5400*/  LDG.E.U16 R241, desc[UR10][R150.64] ;  /* 0x0000000a96f17981 */ /* 0x000366000c1e1500 */
[----:B------:R-:W-:-:S02]  /*5410*/  IMAD.WIDE R160, R10, 0x2, R172 ;  /* 0x000000020aa07825 */ /* 0x000fc400078e02ac */
[----:B------:R-:W5:Y:S02]  /*5420*/  LDG.E.U16 R111, desc[UR10][R110.64] ;  /* 0x0000000a6e6f7981 */ /* 0x000f64000c1e1500 */
[----:B0-----:R-:W-:-:S04]  /*5430*/  IMAD.WIDE R146, R10, 0x2, R38 ;  /* 0x000000020a927825 */ /* 0x001fc800078e0226 */
[C---:B------:R-:W-:Y:S01]  /*5440*/  IMAD.WIDE R148, R10.reuse, 0x2, R42 ;  /* 0x000000020a947825 */ /* 0x040fe200078e022a */
[----:B------:R0:W5:Y:S03]  /*5450*/  LDG.E.U16 R243, desc[UR10][R146.64] ;  /* 0x0000000a92f37981 */ /* 0x000166000c1e1500 */
[C---:B-1----:R-:W-:Y:S01]  /*5460*/  IMAD.WIDE R150, R10.reuse, 0x2, R46 ;  /* 0x000000020a967825 */ /* 0x042fe200078e022e */
[----:B------:R1:W5:Y:S04]  /*5470*/  LDG.E.U16 R110, desc[UR10][R160.64] ;  /* 0x0000000aa06e7981 */ /* 0x000368000c1e1500 */
[----:B------:R1:W5:Y:S01]  /*5480*/  LDG.E.U16 R244, desc[UR10][R148.64] ;  /* 0x0000000a94f47981 */ /* 0x000362000c1e1500 */
[----:B0-----:R-:W-:-:S03]  /*5490*/  IMAD.WIDE R146, R10, 0x2, R50 ;  /* 0x000000020a927825 */ /* 0x001fc600078e0232 */
[----:B------:R0:W5:Y:S01]  /*54a0*/  LDG.E.U16 R242, desc[UR10][R150.64] ;  /* 0x0000000a96f27981 */ /* 0x000162000c1e1500 */
[----:B-1----:R-:W-:-:S03]  /*54b0*/  IMAD.WIDE R160, R10, 0x2, R154 ;  /* 0x000000020aa07825 */ /* 0x002fc600078e029a */
[----:B------:R-:W5:Y:S01]  /*54c0*/  LDG.E.U16 R146, desc[UR10][R146.64] ;  /* 0x0000000a92927981 */ /* 0x000f62000c1e1500 */
[----:B------:R-:W-:-:S03]  /*54d0*/  IMAD.WIDE R148, R10, 0x2, R54 ;  /* 0x000000020a947825 */ /* 0x000fc600078e0236 */
[----:B------:R1:W5:Y:S01]  /*54e0*/  LDG.E.U16 R205, desc[UR10][R160.64] ;  /* 0x0000000aa0cd7981 */ /* 0x000362000c1e1500 */
[----:B0-----:R-:W-:-:S03]  /*54f0*/  IMAD.WIDE R150, R10, 0x2, R58 ;  /* 0x000000020a967825 */ /* 0x001fc600078e023a */
[----:B------:R-:W5:Y:S04]  /*5500*/  LDG.E.U16 R148, desc[UR10][R148.64] ;  /* 0x0000000a94947981 */ /* 0x000f68000c1e1500 */
[----:B------:R0:W5:Y:S01]  /*5510*/  LDG.E.U16 R151, desc[UR10][R150.64] ;  /* 0x0000000a96977981 */ /* 0x000162000c1e1500 */
[----:B-1----:R-:W1:Y:S01]  /*5520*/  S2R R161, SR_TID.X ;  /* 0x0000000000a17919 */ /* 0x002e620000002100 */
[----:B------:R-:W-:Y:S02]  /*5530*/  FADD R72, -R7, R72 ;  /* 0x0000004807487221 */ /* 0x000fe40000000100 */
[----:B------:R-:W3:Y:S02]  /*5540*/  LDS R147, [R158+UR6] ;  /* 0x000000069e937984 */ /* 0x000ee40008000800 */
[----:B------:R-:W-:Y:S01]  /*5550*/  FMUL R72, R72, 1.4426950216293334961 ;  /* 0x3fb8aa3b48487820 */ /* 0x000fe20000400000 */
[----:B------:R-:W4:Y:S03]  /*5560*/  S2R R252, SR_TID.X ;  /* 0x0000000000fc7919 */ /* 0x000f260000002100 */
[----:B0-----:R1:W3:Y:S01]  /*5570*/  MUFU.EX2 R150, R72 ;  /* 0x0000004800967308 */ /* 0x0012e20000000800 */
[----:B------:R-:W-:Y:S01]  /*5580*/  LDS R160, [R158+UR6+0x200] ;  /* 0x000200069ea07984 */ /* 0x000fe20008000800 */
[----:B------:R-:W-:Y:S01]  /*5590*/  IMAD.SHL.U32 R149, R245, 0x2, RZ ;  /* 0x00000002f5957824 */ /* 0x000fe200078e00ff */
[----:B-1----:R-:W-:-:S02]  /*55a0*/  LOP3.LUT R72, R161, 0xc0, RZ, 0xc0, !PT ;  /* 0x000000c0a1487812 */ /* 0x002fc400078ec0ff */
[----:B------:R-:W-:Y:S04]  /*55b0*/  LDS R161, [R158+UR6+0x100] ;  /* 0x000100069ea17984 */ /* 0x000fe80008000800 */
[----:B------:R-:W-:Y:S01]  /*55c0*/  LDS R158, [R158+UR6+0x300] ;  /* 0x000300069e9e7984 */ /* 0x000fe20008000800 */
[----:B------:R-:W-:-:S04]  /*55d0*/  SHF.R.U32.HI R72, RZ, 0x2, R72 ;  /* 0x00000002ff487819 */ /* 0x000fc80000011648 */
[----:B------:R-:W-:Y:S01]  /*55e0*/  LOP3.LUT R72, R149, R72, RZ, 0x3c, !PT ;  /* 0x0000004895487212 */ /* 0x000fe200078e3cff */
[----:B------:R-:W-:Y:S01]  /*55f0*/  BAR.SYNC.DEFER_BLOCKING 0x0 ;  /* 0x0000000000007b1d */ /* 0x000fe20000010000 */
[----:B---3--:R-:W-:Y:S01]  /*5600*/  FFMA R8, R150, R8, R147 ;  /* 0x0000000896087223 */ /* 0x008fe20000000093 */
[----:B----4-:R-:W-:-:S04]  /*5610*/  IMAD.SHL.U32 R147, R252, 0x2, RZ ;  /* 0x00000002fc937824 */ /* 0x010fc800078e00ff */
[----:B------:R0:W-:Y:S02]  /*5620*/  STS.U16 [R72+UR6+0x400], R159 ;  /* 0x0004009f48007988 */ /* 0x0001e40008000406 */
[----:B0-----:R-:W-:Y:S02]  /*5630*/  LOP3.LUT R159, R252, 0xe0, RZ, 0xc0, !PT ;  /* 0x000000e0fc9f7812 */ /* 0x001fe400078ec0ff */
[----:B--2---:R0:W-:Y:S04]  /*5640*/  STS.U16 [R72+UR6+0x1000], R81 ;  /* 0x0010005148007988 */ /* 0x0041e80008000406 */
[----:B------:R-:W-:Y:S04]  /*5650*/  STS.U16 [R72+UR6+0x800], R84 ;  /* 0x0008005448007988 */ /* 0x000fe80008000406 */
[----:B-----5:R-:W-:Y:S01]  /*5660*/  STS.U16 [R72+UR6+0xc00], R82 ;  /* 0x000c005248007988 */ /* 0x020fe20008000406 */
[----:B0-----:R-:W-:-:S03]  /*5670*/  LOP3.LUT R81, R72, 0x40, RZ, 0x3c, !PT ;  /* 0x0000004048517812 */ /* 0x001fc600078e3cff */
[----:B------:R-:W-:Y:S04]  /*5680*/  STS.U16 [R72+UR6+0x1400], R85 ;  /* 0x0014005548007988 */ /* 0x000fe80008000406 */
[----:B------:R-:W-:Y:S04]  /*5690*/  STS.U16 [R72+UR6+0x1800], R87 ;  /* 0x0018005748007988 */ /* 0x000fe80008000406 */
[----:B------:R-:W-:Y:S04]  /*56a0*/  STS.U16 [R72+UR6+0x1c00], R86 ;  /* 0x001c005648007988 */ /* 0x000fe80008000406 */
[----:B------:R-:W-:Y:S04]  /*56b0*/  STS.U16 [R72+UR6+0x2000], R83 ;  /* 0x0020005348007988 */ /* 0x000fe80008000406 */
[----:B------:R0:W-:Y:S02]  /*56c0*/  STS.U16 [R72+UR6], R112 ;  /* 0x0000007048007988 */ /* 0x0001e40008000406 */
[----:B0-----:R-:W-:-:S04]  /*56d0*/  LOP3.LUT R112, R252, 0x7, RZ, 0xc0, !PT ;  /* 0x00000007fc707812 */ /* 0x001fc800078ec0ff */
[C---:B------:R-:W-:Y:S01]  /*56e0*/  SHF.L.U32 R149, R112.reuse, 0x4, RZ ;  /* 0x0000000470957819 */ /* 0x040fe200000006ff */
[----:B------:R-:W-:-:S03]  /*56f0*/  IMAD R112, R112, 0x4, R159 ;  /* 0x0000000470707824 */ /* 0x000fc600078e029f */
[----:B------:R-:W-:-:S05]  /*5700*/  LOP3.LUT R147, R149, 0x30, R147, 0x78, !PT ;  /* 0x0000003095937812 */ /* 0x000fca00078e7893 */
[----:B------:R-:W-:Y:S01]  /*5710*/  IMAD.U32 R112, R112, 0x20, R147 ;  /* 0x0000002070707824 */ /* 0x000fe200078e0093 */
[----:B------:R-:W-:Y:S01]  /*5720*/  SHF.R.U32.HI R147, RZ, 0x1, R159 ;  /* 0x00000001ff937819 */ /* 0x000fe2000001169f */
[----:B------:R-:W-:-:S03]  /*5730*/  IMAD.SHL.U32 R159, R252, 0x80, RZ ;  /* 0x00000080fc9f7824 */ /* 0x000fc600078e00ff */
[C---:B------:R-:W-:Y:S02]  /*5740*/  LOP3.LUT R147, R149.reuse, R147, RZ, 0x3c, !PT ;  /* 0x0000009395937212 */ /* 0x040fe400078e3cff */
[----:B------:R-:W-:Y:S02]  /*5750*/  LOP3.LUT R159, R149, 0x780, R159, 0xf8, !PT ;  /* 0x00000780959f7812 */ /* 0x000fe400078ef89f */
[----:B------:R-:W-:Y:S01]  /*5760*/  LOP3.LUT R149, R252, 0x1f, RZ, 0xc0, !PT ;  /* 0x0000001ffc957812 */ /* 0x000fe200078ec0ff */
[----:B------:R-:W-:Y:S03]  /*5770*/  STS.U16 [R72+UR6+0x2400], R105 ;  /* 0x0024006948007988 */ /* 0x000fe60008000406 */
[----:B------:R-:W-:Y:S01]  /*5780*/  LEA R149, R149, UR6, 0x7 ;  /* 0x0000000695957c11 */ /* 0x000fe2000f8e38ff */
[----:B------:R-:W-:Y:S04]  /*5790*/  STS.U16 [R72+UR6+0x2800], R104 ;  /* 0x0028006848007988 */ /* 0x000fe80008000406 */
[----:B------:R-:W-:Y:S01]  /*57a0*/  STS.U16 [R72+UR6+0x2c00], R106 ;  /* 0x002c006a48007988 */ /* 0x000fe20008000406 */
[----:B------:R-:W-:-:S03]  /*57b0*/  IADD3 R147, R147, R149, RZ ;  /* 0x0000009593937210 */ /* 0x000fc60007ffe0ff */
        /* <DEDUP_REMOVED lines=21> */
[----:B0-----:R-:W-:-:S02]  /*5910*/  F2FP.BF16.F32.PACK_AB R72, R75, R73 ;  /* 0x000000494b48723e */ /* 0x001fc400000010ff */
[----:B------:R-:W-:Y:S02]  /*5920*/  F2FP.BF16.F32.PACK_AB R73, R76, R74 ;  /* 0x0000004a4c49723e */ /* 0x000fe400000010ff */
[----:B------:R-:W-:Y:S02]  /*5930*/  F2FP.BF16.F32.PACK_AB R74, R78, R77 ;  /* 0x0000004d4e4a723e */ /* 0x000fe400000010ff */
[----:B------:R-:W-:Y:S01]  /*5940*/  F2FP.BF16.F32.PACK_AB R75, R79, R80 ;  /* 0x000000504f4b723e */ /* 0x000fe200000010ff */
        /* <DEDUP_REMOVED lines=30> */
[----:B------:R2:W-:Y:S04]  /*5b30*/  STS.U16 [R81+UR6+0x7e00], R151 ;  /* 0x007e009751007988 */ /* 0x0005e80008000406 */
[----:B------:R3:W-:Y:S01]  /*5b40*/  STSM.16.M88.4 [R147+0xc000], R72 ;  /* 0x00c0004893007844 */ /* 0x0007e20000000200 */
[----:B------:R-:W-:Y:S01]  /*5b50*/  BAR.SYNC.DEFER_BLOCKING 0x0 ;  /* 0x0000000000007b1d */ /* 0x000fe20000010000 */
[----:B------:R-:W-:Y:S01]  /*5b60*/  LOP3.LUT R159, R159, 0x10, R252, 0x78, !PT ;  /* 0x000000109f9f7812 */ /* 0x000fe200078e78fc */
[----:B------:R-:W-:-:S04]  /*5b70*/  FADD R11, -R6, R11 ;  /* 0x0000000b060b7221 */ /* 0x000fc80000000100 */
[----:B------:R-:W-:Y:S01]  /*5b80*/  FMUL R11, R11, 1.4426950216293334961 ;  /* 0x3fb8aa3b0b0b7820 */ /* 0x000fe20000400000 */
[----:B------:R-:W-:Y:S01]  /*5b90*/  FADD R13, -R5, R13 ;  /* 0x0000000d050d7221 */ /* 0x000fe20000000100 */
[----:B------:R-:W-:Y:S01]  /*5ba0*/  FADD R12, -R4, R12 ;  /* 0x0000000c040c7221 */ /* 0x000fe20000000100 */
[----:B------:R-:W-:Y:S04]  /*5bb0*/  LDSM.16.M88.4 R104, [R159+UR6+0xc000] ;  /* 0x00c000069f68783b */ /* 0x000fe80008000200 */
[----:B------:R-:W4:Y:S04]  /*5bc0*/  LDSM.16.M88.4 R72, [R112+UR6] ;  /* 0x000000067048783b */ /* 0x000f280008000200 */
[----:B------:R-:W5:Y:S04]  /*5bd0*/  LDSM.16.M88.4 R84, [R112+UR6+0x2000] ;  /* 0x002000067054783b */ /* 0x000f680008000200 */
[----:B------:R-:W5:Y:S04]  /*5be0*/  LDSM.16.M88.4 R80, [R112+UR6+0x4000] ;  /* 0x004000067050783b */ /* 0x000f680008000200 */
[----:B------:R-:W5:Y:S04]  /*5bf0*/  LDSM.16.M88.4 R76, [R112+UR6+0x6000] ;  /* 0x00600006704c783b */ /* 0x000f680008000200 */
[----:B------:R-:W5:Y:S01]  /*5c00*/  LDSM.16.M88.4 R120, [R159+UR6+0xc800] ;  /* 0x00c800069f78783b */ /* 0x000f620008000200 */
[----:B------:R-:W2:Y:S01]  /*5c10*/  MUFU.EX2 R11, R11 ;  /* 0x0000000b000b7308 */ /* 0x000ea20000000800 */
[----:B------:R-:W-:Y:S01]  /*5c20*/  FMUL R108, R13, 1.4426950216293334961 ;  /* 0x3fb8aa3b0d6c7820 */ /* 0x000fe20000400000 */
[----:B------:R-:W-:Y:S01]  /*5c30*/  FMUL R13, R12, 1.4426950216293334961 ;  /* 0x3fb8aa3b0c0d7820 */ /* 0x000fe20000400000 */
[----:B0-----:R-:W-:Y:S01]  /*5c40*/  FMUL R136, R150, R96 ;  /* 0x0000006096887220 */ /* 0x001fe20000400000 */
[----:B------:R-:W-:-:S04]  /*5c50*/  LOP3.LUT R96, R159, 0x20, RZ, 0x3c, !PT ;  /* 0x000000209f607812 */ /* 0x000fc800078e3cff */
[----:B------:R-:W0:Y:S01]  /*5c60*/  MUFU.EX2 R12, R108 ;  /* 0x0000006c000c7308 */ /* 0x000e220000000800 */
[C---:B------:R-:W-:Y:S01]  /*5c70*/  FMUL R137, R150.reuse, R97 ;  /* 0x0000006196897220 */ /* 0x040fe20000400000 */
[----:B------:R-:W-:-:S06]  /*5c80*/  FMUL R144, R150, R100 ;  /* 0x0000006496907220 */ /* 0x000fcc0000400000 */
[----:B------:R-:W0:Y:S01]  /*5c90*/  MUFU.EX2 R13, R13 ;  /* 0x0000000d000d7308 */ /* 0x000e220000000800 */
[C---:B------:R-:W-:Y:S01]  /*5ca0*/  FMUL R145, R150.reuse, R101 ;  /* 0x0000006596917220 */ /* 0x040fe20000400000 */
[C---:B-1----:R-:W-:Y:S01]  /*5cb0*/  FMUL R148, R150.reuse, R88 ;  /* 0x0000005896947220 */ /* 0x042fe20000400000 */
[C---:B------:R-:W-:Y:S01]  /*5cc0*/  FMUL R149, R150.reuse, R89 ;  /* 0x0000005996957220 */ /* 0x040fe20000400000 */
[C---:B------:R-:W-:Y:S01]  /*5cd0*/  FMUL R92, R150.reuse, R92 ;  /* 0x0000005c965c7220 */ /* 0x040fe20000400000 */
[----:B------:R-:W-:Y:S01]  /*5ce0*/  FMUL R93, R150, R93 ;  /* 0x0000005d965d7220 */ /* 0x000fe20000400000 */
[C---:B--2---:R-:W-:Y:S01]  /*5cf0*/  FMUL R150, R11.reuse, R90 ;  /* 0x0000005a0b967220 */ /* 0x044fe20000400000 */
[C---:B------:R-:W-:Y:S01]  /*5d00*/  FMUL R151, R11.reuse, R91 ;  /* 0x0000005b0b977220 */ /* 0x040fe20000400000 */
[C---:B------:R-:W-:Y:S01]  /*5d10*/  FMUL R138, R11.reuse, R98 ;  /* 0x000000620b8a7220 */ /* 0x040fe20000400000 */
[C---:B------:R-:W-:Y:S01]  /*5d20*/  FMUL R139, R11.reuse, R99 ;  /* 0x000000630b8b7220 */ /* 0x040fe20000400000 */
[----:B------:R-:W1:Y:S01]  /*5d30*/  LDSM.16.M88.4 R88, [R96+UR6+0xc000] ;  /* 0x00c000066058783b */ /* 0x000e620008000200 */
[C---:B------:R-:W-:Y:S01]  /*5d40*/  FMUL R146, R11.reuse, R102 ;  /* 0x000000660b927220 */ /* 0x040fe20000400000 */
[C---:B---3--:R-:W-:Y:S01]  /*5d50*/  FMUL R147, R11.reuse, R103 ;  /* 0x000000670b937220 */ /* 0x048fe20000400000 */
[C---:B------:R-:W-:Y:S01]  /*5d60*/  FMUL R94, R11.reuse, R94 ;  /* 0x0000005e0b5e7220 */ /* 0x040fe20000400000 */
[----:B------:R-:W-:Y:S01]  /*5d70*/  FMUL R95, R11, R95 ;  /* 0x0000005f0b5f7220 */ /* 0x000fe20000400000 */
[----:B------:R-:W2:Y:S01]  /*5d80*/  LDSM.16.M88.4 R96, [R96+UR6+0xc800] ;  /* 0x00c800066060783b */ /* 0x000ea20008000200 */
[C---:B----4-:R-:W-:Y:S01]  /*5d90*/  HMMA.16816.F32.BF16 R136, R104.reuse, R72, R136 ;  /* 0x000000486888723c */ /* 0x050fe20000041888 */
[C---:B0-----:R-:W-:Y:S01]  /*5da0*/  FMUL R100, R12.reuse, R116 ;  /* 0x000000740c647220 */ /* 0x041fe20000400000 */
[C---:B------:R-:W-:Y:S01]  /*5db0*/  FMUL R101, R12.reuse, R117 ;  /* 0x000000750c657220 */ /* 0x040fe20000400000 */
[C---:B------:R-:W-:Y:S01]  /*5dc0*/  FMUL R102, R13.reuse, R118 ;  /* 0x000000760d667220 */ /* 0x040fe20000400000 */
[C---:B------:R-:W-:Y:S01]  /*5dd0*/  FMUL R103, R13.reuse, R119 ;  /* 0x000000770d677220 */ /* 0x040fe20000400000 */
[C---:B------:R-:W-:Y:S01]  /*5de0*/  FMUL R108, R12.reuse, R128 ;  /* 0x000000800c6c7220 */ /* 0x040fe20000400000 */
[----:B-----5:R-:W-:Y:S01]  /*5df0*/  HMMA.16816.F32.BF16 R144, R104, R84, R144 ;  /* 0x000000546890723c */ /* 0x020fe20000041890 */
[C---:B------:R-:W-:Y:S01]  /*5e00*/  FMUL R109, R12.reuse, R129 ;  /* 0x000000810c6d7220 */ /* 0x040fe20000400000 */
[C---:B------:R-:W-:Y:S01]  /*5e10*/  FMUL R110, R13.reuse, R130 ;  /* 0x000000820d6e7220 */ /* 0x040fe20000400000 */
[----:B------:R-:W-:Y:S01]  /*5e20*/  FMUL R111, R13, R131 ;  /* 0x000000830d6f7220 */ /* 0x000fe20000400000 */
[----:B------:R-:W-:-:S02]  /*5e30*/  FMUL R132, R12, R132 ;  /* 0x000000840c847220 */ /* 0x000fc40000400000 */
[----:B------:R-:W-:Y:S01]  /*5e40*/  HMMA.16816.F32.BF16 R148, R104, R80, R148 ;  /* 0x000000506894723c */ /* 0x000fe20000041894 */
[----:B------:R-:W-:Y:S01]  /*5e50*/  FMUL R133, R12, R133 ;  /* 0x000000850c857220 */ /* 0x000fe20000400000 */
[C---:B------:R-:W-:Y:S01]  /*5e60*/  FMUL R134, R13.reuse, R134 ;  /* 0x000000860d867220 */ /* 0x040fe20000400000 */
[----:B------:R-:W-:-:S03]  /*5e70*/  FMUL R135, R13, R135 ;  /* 0x000000870d877220 */ /* 0x000fc60000400000 */
[----:B------:R-:W-:Y:S07]  /*5e80*/  HMMA.16816.F32.BF16 R92, R104, R76, R92 ;  /* 0x0000004c685c723c */ /* 0x000fee000004185c */
[C---:B------:R-:W-:Y:S01]  /*5e90*/  FMUL R104, R12.reuse, R124 ;  /* 0x0000007c0c687220 */ /* 0x040fe20000400000 */
[----:B------:R-:W-:Y:S01]  /*5ea0*/  FMUL R105, R12, R125 ;  /* 0x0000007d0c697220 */ /* 0x000fe20000400000 */
[C---:B------:R-:W-:Y:S01]  /*5eb0*/  FMUL R106, R13.reuse, R126 ;  /* 0x0000007e0d6a7220 */ /* 0x040fe20000400000 */
[----:B------:R-:W-:Y:S01]  /*5ec0*/  FMUL R107, R13, R127 ;  /* 0x0000007f0d6b7220 */ /* 0x000fe20000400000 */
[----:B------:R-:W-:Y:S01]  /*5ed0*/  HMMA.16816.F32.BF16 R100, R120, R72, R100 ;  /* 0x000000487864723c */ /* 0x000fe20000041864 */
[----:B------:R-:W-:-:S05]  /*5ee0*/  LOP3.LUT R140, R159, 0x40, RZ, 0x3c, !PT ;  /* 0x000000409f8c7812 */ /* 0x000fca00078e3cff */
[C---:B------:R-:W-:Y:S01]  /*5ef0*/  HMMA.16816.F32.BF16 R104, R120.reuse, R84, R104 ;  /* 0x000000547868723c */ /* 0x040fe20000041868 */
[----:B------:R-:W-:Y:S01]  /*5f00*/  LOP3.LUT R72, R112, 0x40, RZ, 0x3c, !PT ;  /* 0x0000004070487812 */ /* 0x000fe200078e3cff */
[----:B------:R-:W0:Y:S01]  /*5f10*/  LDC R85, c[0x0][0x280] ;  /* 0x0000a000ff557b82 */ /* 0x000e220000000800 */
[----:B------:R-:W-:Y:S03]  /*5f20*/  LDSM.16.M88.4 R112, [R140+UR6+0xc000] ;  /* 0x00c000068c70783b */ /* 0x000fe60008000200 */
[C---:B------:R-:W-:Y:S01]  /*5f30*/  HMMA.16816.F32.BF16 R108, R120.reuse, R80, R108 ;  /* 0x00000050786c723c */ /* 0x040fe2000004186c */
[----:B------:R-:W3:Y:S03]  /*5f40*/  LDSM.16.M88.4 R116, [R72+UR6] ;  /* 0x000000064874783b */ /* 0x000ee60008000200 */
[----:B------:R-:W4:Y:S01]  /*5f50*/  LDC R84, c[0x0][0x254] ;  /* 0x00009500ff547b82 */ /* 0x000f220000000800 */
[----:B------:R-:W5:Y:S01]  /*5f60*/  LDSM.16.M88.4 R124, [R72+UR6+0x2000] ;  /* 0x00200006487c783b */ /* 0x000f620008000200 */
[----:B------:R-:W-:Y:S03]  /*5f70*/  HMMA.16816.F32.BF16 R120, R120, R76, R132 ;  /* 0x0000004c7878723c */ /* 0x000fe60000041884 */
[----:B------:R-:W0:Y:S04]  /*5f80*/  LDSM.16.M88.4 R128, [R72+UR6+0x4000] ;  /* 0x004000064880783b */ /* 0x000e280008000200 */
[----:B------:R-:W4:Y:S04]  /*5f90*/  LDSM.16.M88.4 R132, [R72+UR6+0x6000] ;  /* 0x006000064884783b */ /* 0x000f280008000200 */
[----:B------:R-:W4:Y:S01]  /*5fa0*/  LDSM.16.M88.4 R140, [R140+UR6+0xc800] ;  /* 0x00c800068c8c783b */ /* 0x000f220008000200 */
[----:B-1----:R-:W-:Y:S01]  /*5fb0*/  HMMA.16816.F32.BF16 R136, R88, R74, R136 ;  /* 0x0000004a5888723c */ /* 0x002fe20000041888 */
[----:B------:R-:W-:-:S05]  /*5fc0*/  LOP3.LUT R76, R159, 0x60, RZ, 0x3c, !PT ;  /* 0x000000609f4c7812 */ /* 0x000fca00078e3cff */
[C---:B------:R-:W-:Y:S06]  /*5fd0*/  HMMA.16816.F32.BF16 R144, R88.reuse, R86, R144 ;  /* 0x000000565890723c */ /* 0x040fec0000041890 */
[C---:B------:R-:W-:Y:S06]  /*5fe0*/  HMMA.16816.F32.BF16 R148, R88.reuse, R82, R148 ;  /* 0x000000525894723c */ /* 0x040fec0000041894 */
[----:B------:R-:W-:Y:S06]  /*5ff0*/  HMMA.16816.F32.BF16 R92, R88, R78, R92 ;  /* 0x0000004e585c723c */ /* 0x000fec000004185c */
[C---:B--2---:R-:W-:Y:S01]  /*6000*/  HMMA.16816.F32.BF16 R100, R96.reuse, R74, R100 ;  /* 0x0000004a6064723c */ /* 0x044fe20000041864 */
[----:B------:R-:W1:Y:S05]  /*6010*/  LDSM.16.M88.4 R72, [R76+UR6+0xc000] ;  /* 0x00c000064c48783b */ /* 0x000e6a0008000200 */
[C---:B------:R-:W-:Y:S01]  /*6020*/  HMMA.16816.F32.BF16 R104, R96.reuse, R86, R104 ;  /* 0x000000566068723c */ /* 0x040fe20000041868 */
[----:B------:R-:W2:Y:S05]  /*6030*/  LDC R87, c[0x0][0x264] ;  /* 0x00009900ff577b82 */ /* 0x000eaa0000000800 */
[C---:B------:R-:W-:Y:S06]  /*6040*/  HMMA.16816.F32.BF16 R108, R96.reuse, R82, R108 ;  /* 0x00000052606c723c */ /* 0x040fec000004186c */
[----:B------:R-:W-:Y:S01]  /*6050*/  HMMA.16816.F32.BF16 R120, R96, R78, R120 ;  /* 0x0000004e6078723c */ /* 0x000fe20000041878 */
[----:B------:R-:W2:Y:S05]  /*6060*/  LDSM.16.M88.4 R76, [R76+UR6+0xc800] ;  /* 0x00c800064c4c783b */ /* 0x000eaa0008000200 */
[C---:B---3--:R-:W-:Y:S06]  /*6070*/  HMMA.16816.F32.BF16 R136, R112.reuse, R116, R136 ;  /* 0x000000747088723c */ /* 0x048fec0000041888 */
[C---:B-----5:R-:W-:Y:S06]  /*6080*/  HMMA.16816.F32.BF16 R144, R112.reuse, R124, R144 ;  /* 0x0000007c7090723c */ /* 0x060fec0000041890 */
[C---:B0-----:R-:W-:Y:S06]  /*6090*/  HMMA.16816.F32.BF16 R148, R112.reuse, R128, R148 ;  /* 0x000000807094723c */ /* 0x041fec0000041894 */
[----:B----4-:R-:W-:Y:S06]  /*60a0*/  HMMA.16816.F32.BF16 R92, R112, R132, R92 ;  /* 0x00000084705c723c */ /* 0x010fec000004185c */
[C---:B------:R-:W-:Y:S06]  /*60b0*/  HMMA.16816.F32.BF16 R80, R140.reuse, R116, R100 ;  /* 0x000000748c50723c */ /* 0x040fec0000041864 */
[C---:B------:R-:W-:Y:S06]  /*60c0*/  HMMA.16816.F32.BF16 R104, R140.reuse, R124, R104 ;  /* 0x0000007c8c68723c */ /* 0x040fec0000041868 */
[C---:B------:R-:W-:Y:S06]  /*60d0*/  HMMA.16816.F32.BF16 R108, R140.reuse, R128, R108 ;  /* 0x000000808c6c723c */ /* 0x040fec000004186c */
[----:B------:R-:W-:Y:S01]  /*60e0*/  HMMA.16816.F32.BF16 R120, R140, R132, R120 ;  /* 0x000000848c78723c */ /* 0x000fe20000041878 */
[----:B------:R-:W-:-:S06]  /*60f0*/  UIADD3 UR4, UR4, 0x40, URZ ;  /* 0x0000004004047890 */ /* 0x000fcc000fffe03f */
[----:B------:R-:W-:Y:S01]  /*6100*/  ISETP.LE.AND P2, PT, R85, UR4, PT ;  /* 0x0000000455007c0c */ /* 0x000fe2000bf43270 */
[----:B-1----:R-:W-:Y:S01]  /*6110*/  HMMA.16816.F32.BF16 R96, R72, R118, R136 ;  /* 0x000000764860723c */ /* 0x002fe20000041888 */
[----:B------:R-:W-:Y:S01]  /*6120*/  FFMA R3, R11, R3, R161 ;  /* 0x000000030b037223 */ /* 0x000fe200000000a1 */
[----:B------:R-:W-:Y:S01]  /*6130*/  FFMA R2, R12, R2, R160 ;  /* 0x000000020c027223 */ /* 0x000fe200000000a0 */
[----:B------:R-:W-:-:S03]  /*6140*/  FFMA R0, R13, R0, R158 ;  /* 0x000000000d007223 */ /* 0x000fc6000000009e */
[----:B------:R-:W-:Y:S01]  /*6150*/  HMMA.16816.F32.BF16 R100, R72, R126, R144 ;  /* 0x0000007e4864723c */ /* 0x000fe20000041890 */
[----:B--2---:R-:W-:Y:S01]  /*6160*/  IMAD R10, R87, 0x40, R10 ;  /* 0x00000040570a7824 */ /* 0x004fe200078e020a */
[----:B------:R-:W-:-:S04]  /*6170*/  MOV R11, R6 ;  /* 0x00000006000b7202 */ /* 0x000fc80000000f00 */
[----:B------:R-:W-:Y:S01]  /*6180*/  HMMA.16816.F32.BF16 R88, R72, R130, R148 ;  /* 0x000000824858723c */ /* 0x000fe20000041894 */
[----:B------:R-:W-:-:S05]  /*6190*/  IMAD R9, R84, 0x40, R9 ;  /* 0x0000004054097824 */ /* 0x000fca00078e0209 */
[----:B------:R-:W-:Y:S01]  /*61a0*/  HMMA.16816.F32.BF16 R92, R72, R134, R92 ;  /* 0x00000086485c723c */ /* 0x000fe2000004185c */
[----:B------:R-:W-:Y:S02]  /*61b0*/  IMAD.MOV.U32 R13, RZ, RZ, R5 ;  /* 0x000000ffff0d7224 */ /* 0x000fe400078e0005 */
[----:B------:R-:W-:-:S03]  /*61c0*/  IMAD.MOV.U32 R12, RZ, RZ, R4 ;  /* 0x000000ffff0c7224 */ /* 0x000fc600078e0004 */
[----:B------:R-:W-:Y:S01]  /*61d0*/  HMMA.16816.F32.BF16 R116, R76, R118, R80 ;  /* 0x000000764c74723c */ /* 0x000fe20000041850 */
[----:B------:R-:W-:-:S05]  /*61e0*/  IMAD.MOV.U32 R72, RZ, RZ, R7 ;  /* 0x000000ffff487224 */ /* 0x000fca00078e0007 */
[C---:B------:R-:W-:Y:S06]  /*61f0*/  HMMA.16816.F32.BF16 R124, R76.reuse, R126, R104 ;  /* 0x0000007e4c7c723c */ /* 0x040fec0000041868 */
[C---:B------:R-:W-:Y:S06]  /*6200*/  HMMA.16816.F32.BF16 R128, R76.reuse, R130, R108 ;  /* 0x000000824c80723c */ /* 0x040fec000004186c */
[----:B------:R-:W-:Y:S01]  /*6210*/  HMMA.16816.F32.BF16 R132, R76, R134, R120 ;  /* 0x000000864c84723c */ /* 0x000fe20000041878 */
[----:B------:R-:W-:-:S08]  /*6220*/  NOP ;  /* 0x0000000000007918 */ /* 0x000fd00000000000 */
[----:B------:R-:W-:-:S15]  /*6230*/  @!P2 BRA `(.L_x_1) ;  /* 0xffffffcc001ca947 */ /* 0x000fde000383ffff */
.L_x_0:
[----:B------:R-:W0:Y:S01]  /*6240*/  S2R R10, SR_TID.X ;  /* 0x00000000000a7919 */ /* 0x000e220000002100 */
[----:B------:R-:W-:Y:S01]  /*6250*/  IMAD.MOV.U32 R23, RZ, RZ, R0 ;  /* 0x000000ffff177224 */ /* 0x000fe200078e0000 */
[----:B------:R-:W-:Y:S01]  /*6260*/  MOV R20, R2 ;  /* 0x0000000200147202 */ /* 0x000fe20000000f00 */
[----:B------:R-:W-:Y:S01]  /*6270*/  IMAD.MOV.U32 R37, RZ, RZ, R8 ;  /* 0x000000ffff257224 */ /* 0x000fe200078e0008 */
[----:B------:R-:W1:Y:S01]  /*6280*/  LDC R78, c[0x0][0x278] ;  /* 0x00009e00ff4e7b82 */ /* 0x000e620000000800 */
[C---:B------:R-:W-:Y:S01]  /*6290*/  FMUL R8, R23.reuse, 8388608 ;  /* 0x4b00000017087820 */ /* 0x040fe20000400000 */
[----:B------:R-:W-:Y:S01]  /*62a0*/  FSETP.GT.AND P2, PT, |R23|, 8.50705917302346158658e+37, PT ;  /* 0x7e8000001700780b */ /* 0x000fe20003f44200 */
[----:B------:R-:W-:Y:S01]  /*62b0*/  FMUL R0, R37, 8388608 ;  /* 0x4b00000025007820 */ /* 0x000fe20000400000 */
[----:B------:R-:W-:Y:S01]  /*62c0*/  FSETP.GEU.AND P1, PT, |R23|, 1.175494350822287508e-38, PT ;  /* 0x008000001700780b */ /* 0x000fe20003f2e200 */
[----:B------:R-:W-:Y:S01]  /*62d0*/  IMAD.MOV.U32 R33, RZ, RZ, R3 ;  /* 0x000000ffff217224 */ /* 0x000fe200078e0003 */
[----:B------:R-:W-:Y:S01]  /*62e0*/  FSETP.GEU.AND P3, PT, R37, 1.175494350822287508e-38, PT ;  /* 0x008000002500780b */ /* 0x000fe20003f6e000 */
[----:B------:R-:W-:Y:S01]  /*62f0*/  FMUL R3, R20, 8388608 ;  /* 0x4b00000014037820 */ /* 0x000fe20000400000 */
[----:B------:R-:W-:Y:S01]  /*6300*/  FSETP.GEU.AND P6, PT, R23, 1.175494350822287508e-38, PT ;  /* 0x008000001700780b */ /* 0x000fe20003fce000 */
[----:B------:R-:W-:Y:S01]  /*6310*/  FMUL R2, R33, 8388608 ;  /* 0x4b00000021027820 */ /* 0x000fe20000400000 */
[----:B------:R-:W-:Y:S01]  /*6320*/  FSEL R52, R0, R37, !P3 ;  /* 0x0000002500347208 */ /* 0x000fe20005800000 */
[----:B------:R-:W-:Y:S01]  /*6330*/  IMAD.MOV.U32 R51, RZ, RZ, 0x3dc6b27f ;  /* 0x3dc6b27fff337424 */ /* 0x000fe200078e00ff */
[----:B------:R-:W-:Y:S01]  /*6340*/  FSEL R0, R8, R23, !P6 ;  /* 0x0000001708007208 */ /* 0x000fe20007000000 */
[----:B------:R-:W2:Y:S01]  /*6350*/  S2R R104, SR_TID.X ;  /* 0x0000000000687919 */ /* 0x000ea20000002100 */
[----:B------:R-:W-:Y:S01]  /*6360*/  FSETP.GEU.AND P5, PT, R20, 1.175494350822287508e-38, PT ;  /* 0x008000001400780b */ /* 0x000fe20003fae000 */
[----:B------:R-:W-:Y:S01]  /*6370*/  @P2 FMUL R23, R23, 0.25 ;  /* 0x3e80000017172820 */ /* 0x000fe20000400000 */
        /* <DEDUP_REMOVED lines=8> */
[----:B------:R-:W-:Y:S01]  /*6400*/  @!P1 FMUL R23, R23, 16777216 ;  /* 0x4b80000017179820 */ /* 0x000fe20000400000 */
[----:B------:R-:W-:Y:S01]  /*6410*/  @!P1 FMUL R135, R135, 16777216 ;  /* 0x4b80000087879820 */ /* 0x000fe20000400000 */
[----:B------:R-:W-:Y:S01]  /*6420*/  @!P1 FMUL R134, R134, 16777216 ;  /* 0x4b80000086869820 */ /* 0x000fe20000400000 */
[----:B------:R-:W-:Y:S01]  /*6430*/  @!P1 FMUL R131, R131, 16777216 ;  /* 0x4b80000083839820 */ /* 0x000fe20000400000 */
[----:B0-----:R-:W-:Y:S01]  /*6440*/  SHF.R.S32.HI R12, RZ, 0x4, R10 ;  /* 0x00000004ff0c7819 */ /* 0x001fe2000001140a */
[C---:B------:R-:W-:Y:S01]  /*6450*/  IMAD.SHL.U32 R9, R10.reuse, 0x20, RZ ;  /* 0x000000200a097824 */ /* 0x040fe200078e00ff */
[----:B------:R-:W-:Y:S01]  /*6460*/  LOP3.LUT R11, R10, 0xc, RZ, 0xc0, !PT ;  /* 0x0000000c0a0b7812 */ /* 0x000fe200078ec0ff */
[----:B------:R-:W-:Y:S01]  /*6470*/  @!P1 FMUL R130, R130, 16777216 ;  /* 0x4b80000082829820 */ /* 0x000fe20000400000 */
[----:B------:R-:W-:Y:S01]  /*6480*/  SGXT R12, R12, 0x1 ;  /* 0x000000010c0c781a */ /* 0x000fe20000000200 */
[----:B------:R-:W-:Y:S01]  /*6490*/  @!P1 FMUL R127, R127, 16777216 ;  /* 0x4b8000007f7f9820 */ /* 0x000fe20000400000 */
[----:B------:R-:W-:Y:S01]  /*64a0*/  LOP3.LUT R14, R10, 0x3f, RZ, 0xc0, !PT ;  /* 0x0000003f0a0e7812 */ /* 0x000fe200078ec0ff */
[----:B------:R-:W-:Y:S01]  /*64b0*/  @!P1 FMUL R126, R126, 16777216 ;  /* 0x4b8000007e7e9820 */ /* 0x000fe20000400000 */
[----:B------:R-:W-:Y:S01]  /*64c0*/  LOP3.LUT R16, R10, 0xe0, RZ, 0xc0, !PT ;  /* 0x000000e00a107812 */ /* 0x000fe200078ec0ff */
[----:B------:R-:W-:Y:S01]  /*64d0*/  @!P1 FMUL R119, R119, 16777216 ;  /* 0x4b80000077779820 */ /* 0x000fe20000400000 */
[----:B------:R-:W-:Y:S01]  /*64e0*/  LOP3.LUT R9, R9, 0x60, RZ, 0xc0, !PT ;  /* 0x0000006009097812 */ /* 0x000fe200078ec0ff */
[C---:B------:R-:W-:Y:S01]  /*64f0*/  IMAD R14, R11.reuse, 0x80, R14 ;  /* 0x000000800b0e7824 */ /* 0x040fe200078e020e */
[----:B------:R-:W-:Y:S01]  /*6500*/  LOP3.LUT R12, R12, 0x1020, RZ, 0xc0, !PT ;  /* 0x000010200c0c7812 */ /* 0x000fe200078ec0ff */
[----:B------:R-:W-:Y:S01]  /*6510*/  @!P1 FMUL R118, R118, 16777216 ;  /* 0x4b80000076769820 */ /* 0x000fe20000400000 */
[----:B------:R-:W-:Y:S01]  /*6520*/  LEA R9, R16, R9, 0x4 ;  /* 0x0000000910097211 */ /* 0x000fe200078e20ff */
[C---:B------:R-:W-:Y:S01]  /*6530*/  IMAD.SHL.U32 R13, R10.reuse, 0x10, RZ ;  /* 0x000000100a0d7824 */ /* 0x040fe200078e00ff */
[----:B------:R-:W-:Y:S01]  /*6540*/  LOP3.LUT R16, R10, 0xc0, RZ, 0xc0, !PT ;  /* 0x000000c00a107812 */ /* 0x000fe200078ec0ff */
[----:B------:R-:W-:Y:S01]  /*6550*/  IMAD R12, R11, 0x2, R12 ;  /* 0x000000020b0c7824 */ /* 0x000fe200078e020c */
[----:B------:R-:W-:Y:S01]  /*6560*/  SHF.L.U32 R14, R14, 0x3, RZ ;  /* 0x000000030e0e7819 */ /* 0x000fe200000006ff */
[----:B------:R-:W0:Y:S01]  /*6570*/  S2R R79, SR_CTAID.X ;  /* 0x00000000004f7919 */ /* 0x000e220000002500 */
[----:B------:R-:W-:Y:S01]  /*6580*/  SHF.R.U32.HI R11, RZ, 0x1, R16 ;  /* 0x00000001ff0b7819 */ /* 0x000fe20000011610 */
[----:B------:R-:W-:Y:S01]  /*6590*/  ULDC.64 UR4, c[0x0][0x270] ;  /* 0x00009c0000047ab9 */ /* 0x000fe20000000a00 */
[C---:B------:R-:W-:Y:S01]  /*65a0*/  FSETP.GT.AND P1, PT, |R33|.reuse, 8.50705917302346158658e+37, PT ;  /* 0x7e8000002100780b */ /* 0x040fe20003f24200 */
[----:B------:R-:W-:Y:S01]  /*65b0*/  UIMAD UR4, UR7, UR4, URZ ;  /* 0x00000004070472a4 */ /* 0x000fe2000f8e023f */
[----:B------:R-:W-:Y:S01]  /*65c0*/  LOP3.LUT R11, R14, R11, RZ, 0x3c, !PT ;  /* 0x0000000b0e0b7212 */ /* 0x000fe200078e3cff */
[----:B------:R-:W-:Y:S01]  /*65d0*/  BAR.SYNC.DEFER_BLOCKING 0x0 ;  /* 0x0000000000007b1d */ /* 0x000fe20000010000 */
[----:B------:R-:W-:Y:S01]  /*65e0*/  FSETP.GEU.AND P4, PT, R33, 1.175494350822287508e-38, PT ;  /* 0x008000002100780b */ /* 0x000fe20003f8e000 */
[----:B------:R-:W-:Y:S01]  /*65f0*/  USHF.L.U32 UR8, UR4, 0x1, URZ ;  /* 0x0000000104087899 */ /* 0x000fe2000800063f */
[----:B------:R-:W-:Y:S01]  /*6600*/  FSEL R71, R3, R20, !P5 ;  /* 0x0000001403477208 */ /* 0x000fe20006800000 */
[----:B------:R-:W-:Y:S01]  /*6610*/  VIADD R3, R52, 0xc0cafb0d ;  /* 0xc0cafb0d34037836 */ /* 0x000fe20000000000 */
[----:B------:R-:W-:-:S02]  /*6620*/  FSEL R14, RZ, -23, P5 ;  /* 0xc1b80000ff0e7808 */ /* 0x000fc40002800000 */
[C---:B------:R-:W-:Y:S02]  /*6630*/  FSETP.GEU.AND P5, PT, |R33|.reuse, 1.175494350822287508e-38, PT ;  /* 0x008000002100780b */ /* 0x040fe40003fae200 */
[----:B------:R-:W-:Y:S01]  /*6640*/  FSEL R69, R2, R33, !P4 ;  /* 0x0000002102457208 */ /* 0x000fe20006000000 */
[----:B------:R-:W-:Y:S01]  /*6650*/  @P1 FMUL R33, R33, 0.25 ;  /* 0x3e80000021211820 */ /* 0x000fe20000400000 */
[----:B------:R-:W-:Y:S01]  /*6660*/  SHF.R.U32.HI R15, RZ, 0x1, R10 ;  /* 0x00000001ff0f7819 */ /* 0x000fe2000001160a */
[----:B------:R-:W-:Y:S01]  /*6670*/  @P1 FMUL R95, R95, 0.25 ;  /* 0x3e8000005f5f1820 */ /* 0x000fe20000400000 */
[----:B------:R-:W-:Y:S01]  /*6680*/  LOP3.LUT R50, R12, R9, RZ, 0x3c, !PT ;  /* 0x000000090c327212 */ /* 0x000fe200078e3cff */
[----:B------:R-:W-:Y:S01]  /*6690*/  @P1 FMUL R94, R94, 0.25 ;  /* 0x3e8000005e5e1820 */ /* 0x000fe20000400000 */
[----:B------:R-:W-:Y:S01]  /*66a0*/  FSEL R2, RZ, -23, P3 ;  /* 0xc1b80000ff027808 */ /* 0x000fe20001800000 */
[----:B------:R-:W-:Y:S01]  /*66b0*/  @P1 FMUL R91, R91, 0.25 ;  /* 0x3e8000005b5b1820 */ /* 0x000fe20000400000 */
[----:B------:R-:W-:Y:S01]  /*66c0*/  IADD3 R12, R69, -0x3f3504f3, RZ ;  /* 0xc0cafb0d450c7810 */ /* 0x000fe20007ffe0ff */
[----:B------:R-:W-:Y:S01]  /*66d0*/  @P1 FMUL R90, R90, 0.25 ;  /* 0x3e8000005a5a1820 */ /* 0x000fe20000400000 */
[----:B------:R-:W-:Y:S01]  /*66e0*/  FSETP.GT.AND P3, PT, |R20|, 8.50705917302346158658e+37, PT ;  /* 0x7e8000001400780b */ /* 0x000fe20003f64200 */
[----:B------:R-:W-:Y:S01]  /*66f0*/  @!P5 FMUL R33, R33, 16777216 ;  /* 0x4b8000002121d820 */ /* 0x000fe20000400000 */
[----:B------:R-:W-:Y:S01]  /*6700*/  LOP3.LUT R16, R15, 0xc, RZ, 0xc0, !PT ;  /* 0x0000000c0f107812 */ /* 0x000fe200078ec0ff */
[----:B------:R-:W-:Y:S01]  /*6710*/  VIADD R15, R0, 0xc0cafb0d ;  /* 0xc0cafb0d000f7836 */ /* 0x000fe20000000000 */
[----:B------:R-:W-:Y:S01]  /*6720*/  LOP3.LUT R12, R12, 0xff800000, RZ, 0xc0, !PT ;  /* 0xff8000000c0c7812 */ /* 0x000fe200078ec0ff */
[----:B------:R-:W-:Y:S01]  /*6730*/  @P1 FMUL R103, R103, 0.25 ;  /* 0x3e80000067671820 */ /* 0x000fe20000400000 */
[----:B------:R-:W-:Y:S01]  /*6740*/  FSEL R8, RZ, -23, P4 ;  /* 0xc1b80000ff087808 */ /* 0x000fe20002000000 */
[----:B------:R-:W3:Y:S01]  /*6750*/  MUFU.RCP R33, R33 ;  /* 0x0000002100217308 */ /* 0x000ee20000001000 */
[----:B------:R-:W-:Y:S01]  /*6760*/  LOP3.LUT R19, R15, 0xff800000, RZ, 0xc0, !PT ;  /* 0xff8000000f137812 */ /* 0x000fe200078ec0ff */
[----:B------:R-:W-:Y:S01]  /*6770*/  @P1 FMUL R102, R102, 0.25 ;  /* 0x3e80000066661820 */ /* 0x000fe20000400000 */
[----:B------:R-:W-:Y:S01]  /*6780*/  I2FP.F32.S32 R15, R12 ;  /* 0x0000000c000f7245 */ /* 0x000fe20000201400 */
[----:B------:R-:W-:Y:S01]  /*6790*/  @P1 FMUL R99, R99, 0.25 ;  /* 0x3e80000063631820 */ /* 0x000fe20000400000 */
[----:B------:R-:W-:Y:S01]  /*67a0*/  FSETP.GT.AND P2, PT, |R37|, 8.50705917302346158658e+37, PT ;  /* 0x7e8000002500780b */ /* 0x000fe20003f44200 */
[----:B------:R-:W-:Y:S01]  /*67b0*/  @P3 FMUL R133, R133, 0.25 ;  /* 0x3e80000085853820 */ /* 0x000fe20000400000 */
[----:B------:R-:W-:Y:S01]  /*67c0*/  LOP3.LUT R13, R13, 0x70, RZ, 0xc0, !PT ;  /* 0x000000700d0d7812 */ /* 0x000fe200078ec0ff */
[----:B------:R-:W-:Y:S01]  /*67d0*/  FFMA.FTZ R15, R15, 1.1920928955078125e-07, R8 ;  /* 0x340000000f0f7823 */ /* 0x000fe20000010008 */
[C---:B------:R-:W-:Y:S01]  /*67e0*/  FSETP.GEU.AND P4, PT, |R20|.reuse, 1.175494350822287508e-38, PT ;  /* 0x008000001400780b */ /* 0x040fe20003f8e200 */
        /* <DEDUP_REMOVED lines=8> */
[----:B------:R-:W4:Y:S01]  /*6870*/  MUFU.RCP R8, R23 ;  /* 0x0000001700087308 */ /* 0x000f220000001000 */
[----:B------:R-:W-:Y:S01]  /*6880*/  FSETP.GEU.AND P3, PT, |R37|, 1.175494350822287508e-38, PT ;  /* 0x008000002500780b */ /* 0x000fe20003f6e200 */
[----:B------:R-:W-:Y:S01]  /*6890*/  @P1 FMUL R98, R98, 0.25 ;  /* 0x3e80000062621820 */ /* 0x000fe20000400000 */
[----:B------:R-:W-:Y:S01]  /*68a0*/  IADD3 R9, R16, UR6, R13 ;  /* 0x0000000610097c10 */ /* 0x000fe2000fffe00d */
[----:B------:R-:W-:Y:S01]  /*68b0*/  VIADD R13, R71, 0xc0cafb0d ;  /* 0xc0cafb0d470d7836 */ /* 0x000fe20000000000 */
[----:B------:R-:W-:Y:S01]  /*68c0*/  LOP3.LUT R3, R3, 0xff800000, RZ, 0xc0, !PT ;  /* 0xff80000003037812 */ /* 0x000fe200078ec0ff */
[----:B------:R-:W-:Y:S01]  /*68d0*/  @P2 FMUL R37, R37, 0.25 ;  /* 0x3e80000025252820 */ /* 0x000fe20000400000 */
[----:B------:R-:W-:Y:S01]  /*68e0*/  @!P5 FMUL R95, R95, 16777216 ;  /* 0x4b8000005f5fd820 */ /* 0x000fe20000400000 */
[----:B------:R-:W-:Y:S01]  /*68f0*/  @!P5 FMUL R94, R94, 16777216 ;  /* 0x4b8000005e5ed820 */ /* 0x000fe20000400000 */
[----:B------:R-:W-:Y:S01]  /*6900*/  LOP3.LUT R16, R13, 0xff800000, RZ, 0xc0, !PT ;  /* 0xff8000000d107812 */ /* 0x000fe200078ec0ff */
[----:B------:R-:W-:Y:S01]  /*6910*/  @!P5 FMUL R91, R91, 16777216 ;  /* 0x4b8000005b5bd820 */ /* 0x000fe20000400000 */
[----:B------:R-:W-:Y:S01]  /*6920*/  I2FP.F32.S32 R13, R3 ;  /* 0x00000003000d7245 */ /* 0x000fe20000201400 */
[----:B------:R-:W-:Y:S01]  /*6930*/  @!P5 FMUL R90, R90, 16777216 ;  /* 0x4b8000005a5ad820 */ /* 0x000fe20000400000 */
[----:B------:R-:W-:Y:S01]  /*6940*/  I2FP.F32.S32 R17, R16 ;  /* 0x0000001000117245 */ /* 0x000fe20000201400 */
[----:B------:R-:W-:Y:S01]  /*6950*/  @!P5 FMUL R103, R103, 16777216 ;  /* 0x4b8000006767d820 */ /* 0x000fe20000400000 */
[----:B------:R-:W-:Y:S01]  /*6960*/  @!P5 FMUL R102, R102, 16777216 ;  /* 0x4b8000006666d820 */ /* 0x000fe20000400000 */
[----:B------:R-:W-:Y:S01]  /*6970*/  @!P5 FMUL R99, R99, 16777216 ;  /* 0x4b8000006363d820 */ /* 0x000fe20000400000 */
[----:B------:R-:W-:Y:S01]  /*6980*/  @!P5 FMUL R98, R98, 16777216 ;  /* 0x4b8000006262d820 */ /* 0x000fe20000400000 */
[----:B------:R-:W-:Y:S01]  /*6990*/  @!P3 FMUL R37, R37, 16777216 ;  /* 0x4b8000002525b820 */ /* 0x000fe20000400000 */
[----:B------:R-:W-:Y:S01]  /*69a0*/  @!P4 FMUL R20, R20, 16777216 ;  /* 0x4b8000001414c820 */ /* 0x000fe20000400000 */
[----:B------:R-:W-:Y:S01]  /*69b0*/  FFMA.FTZ R2, R13, 1.1920928955078125e-07, R2 ;  /* 0x340000000d027823 */ /* 0x000fe20000010002 */
[----:B------:R-:W-:Y:S01]  /*69c0*/  FFMA.FTZ R14, R17, 1.1920928955078125e-07, R14 ;  /* 0x34000000110e7823 */ /* 0x000fe2000001000e */
[C---:B---3--:R-:W-:Y:S01]  /*69d0*/  FMUL R34, R33.reuse, R95 ;  /* 0x0000005f21227220 */ /* 0x048fe20000400000 */
[C---:B------:R-:W-:Y:S01]  /*69e0*/  FMUL R35, R33.reuse, R94 ;  /* 0x0000005e21237220 */ /* 0x040fe20000400000 */
[C---:B------:R-:W-:Y:S01]  /*69f0*/  FMUL R39, R33.reuse, R91 ;  /* 0x0000005b21277220 */ /* 0x040fe20000400000 */
[C---:B------:R-:W-:Y:S01]  /*6a00*/  FMUL R38, R33.reuse, R90 ;  /* 0x0000005a21267220 */ /* 0x040fe20000400000 */
[C---:B------:R-:W-:Y:S01]  /*6a10*/  FMUL R42, R33.reuse, R103 ;  /* 0x00000067212a7220 */ /* 0x040fe20000400000 */
[C---:B------:R-:W-:Y:S01]  /*6a20*/  FMUL R43, R33.reuse, R102 ;  /* 0x00000066212b7220 */ /* 0x040fe20000400000 */
[C---:B------:R-:W-:Y:S01]  /*6a30*/  FMUL R47, R33.reuse, R99 ;  /* 0x00000063212f7220 */ /* 0x040fe20000400000 */
[----:B------:R-:W-:Y:S01]  /*6a40*/  FMUL R46, R33, R98 ;  /* 0x00000062212e7220 */ /* 0x000fe20000400000 */
[C---:B----4-:R-:W-:Y:S01]  /*6a50*/  FMUL R13, R8.reuse, R135 ;  /* 0x00000087080d7220 */ /* 0x050fe20000400000 */
[C---:B------:R-:W-:Y:S01]  /*6a60*/  FMUL R17, R8.reuse, R134 ;  /* 0x0000008608117220 */ /* 0x040fe20000400000 */
[C---:B------:R-:W-:Y:S01]  /*6a70*/  FMUL R22, R8.reuse, R131 ;  /* 0x0000008308167220 */ /* 0x040fe20000400000 */
[C---:B------:R-:W-:Y:S01]  /*6a80*/  FMUL R24, R8.reuse, R130 ;  /* 0x0000008208187220 */ /* 0x040fe20000400000 */
[C---:B------:R-:W-:Y:S01]  /*6a90*/  FMUL R25, R8.reuse, R127 ;  /* 0x0000007f08197220 */ /* 0x040fe20000400000 */
[C---:B------:R-:W-:Y:S01]  /*6aa0*/  FMUL R27, R8.reuse, R126 ;  /* 0x0000007e081b7220 */ /* 0x040fe20000400000 */
[C---:B------:R-:W-:Y:S01]  /*6ab0*/  FMUL R30, R8.reuse, R119 ;  /* 0x00000077081e7220 */ /* 0x040fe20000400000 */
[----:B------:R-:W-:Y:S01]  /*6ac0*/  FMUL R32, R8, R118 ;  /* 0x0000007608207220 */ /* 0x000fe20000400000 */
[----:B------:R-:W3:Y:S01]  /*6ad0*/  MUFU.RCP R33, R37 ;  /* 0x0000002500217308 */ /* 0x000ee20000001000 */
        /* <DEDUP_REMOVED lines=8> */
[----:B------:R-:W-:Y:S01]  /*6b60*/  @P2 FMUL R97, R97, 0.25 ;  /* 0x3e80000061612820 */ /* 0x000fe20000400000 */
[----:B------:R-:W-:Y:S01]  /*6b70*/  FSEL R18, RZ, -23, P6 ;  /* 0xc1b80000ff127808 */ /* 0x000fe20003000000 */
        /* <DEDUP_REMOVED lines=17> */
[----:B------:R-:W-:Y:S01]  /*6c90*/  IADD3 R3, R52, -R3, RZ ;  /* 0x8000000334037210 */ /* 0x000fe20007ffe0ff */
        /* <DEDUP_REMOVED lines=16> */
[----:B------:R-:W-:Y:S01]  /*6da0*/  FMUL R8, R8, R116 ;  /* 0x0000007408087220 */ /* 0x000fe20000400000 */
[----:B------:R-:W-:Y:S01]  /*6db0*/  FADD R3, R3, -1 ;  /* 0xbf80000003037421 */ /* 0x000fe20000000000 */
[----:B------:R-:W-:Y:S01]  /*6dc0*/  F2FP.BF16.F32.PACK_AB R49, R37, R40 ;  /* 0x000000282531723e */ /* 0x000fe200000010ff */
[----:B------:R-:W-:Y:S01]  /*6dd0*/  IMAD.IADD R12, R69, 0x1, -R12 ;  /* 0x00000001450c7824 */ /* 0x000fe200078e0a0c */
[----:B------:R-:W-:Y:S01]  /*6de0*/  F2FP.BF16.F32.PACK_AB R40, R44, R33 ;  /* 0x000000212c28723e */ /* 0x000fe200000010ff */
[----:B------:R-:W-:Y:S01]  /*6df0*/  IMAD.IADD R19, R0, 0x1, -R19 ;  /* 0x0000000100137824 */ /* 0x000fe200078e0a13 */
[----:B------:R-:W-:Y:S01]  /*6e00*/  F2FP.BF16.F32.PACK_AB R44, R29, R8 ;  /* 0x000000081d2c723e */ /* 0x000fe200000010ff */
[----:B------:R-:W-:Y:S01]  /*6e10*/  FFMA.FTZ R8, R3, R51, -0.16845393180847167969 ;  /* 0xbe2c7f3003087423 */ /* 0x000fe20000010033 */
[----:B------:R-:W-:Y:S01]  /*6e20*/  SHF.R.U32.HI R37, RZ, 0x5, R10 ;  /* 0x00000005ff257819 */ /* 0x000fe2000001160a */
[----:B------:R-:W-:Y:S01]  /*6e30*/  FADD R12, R12, -1 ;  /* 0xbf8000000c0c7421 */ /* 0x000fe20000000000 */
[----:B------:R-:W-:Y:S01]  /*6e40*/  F2FP.BF16.F32.PACK_AB R48, R45, R48 ;  /* 0x000000302d30723e */ /* 0x000fe200000010ff */
[----:B------:R-:W-:Y:S01]  /*6e50*/  FFMA.FTZ R8, R3, R8, 0.1716887056827545166 ;  /* 0x3e2fcf2a03087423 */ /* 0x000fe20000010008 */
[----:B------:R-:W-:Y:S01]  /*6e60*/  SGXT.U32 R33, R37, 0x3 ;  /* 0x000000032521781a */ /* 0x000fe20000000000 */
[----:B------:R-:W-:Y:S01]  /*6e70*/  FADD R19, R19, -1 ;  /* 0xbf80000013137421 */ /* 0x000fe20000000000 */
[----:B------:R-:W-:Y:S01]  /*6e80*/  F2FP.BF16.F32.PACK_AB R45, R21, R26 ;  /* 0x0000001a152d723e */ /* 0x000fe200000010ff */
[----:B------:R-:W-:Y:S01]  /*6e90*/  FFMA.FTZ R8, R3, R8, -0.17900948226451873779 ;  /* 0xbe374e4303087423 */ /* 0x000fe20000010008 */
[----:B------:R-:W-:Y:S01]  /*6ea0*/  F2FP.BF16.F32.PACK_AB R41, R36, R41 ;  /* 0x000000292429723e */ /* 0x000fe200000010ff */
[----:B-1----:R-:W-:Y:S01]  /*6eb0*/  IMAD R21, R33, R78, RZ ;  /* 0x0000004e21157224 */ /* 0x002fe200078e02ff */
[----:B------:R-:W-:Y:S01]  /*6ec0*/  F2FP.BF16.F32.PACK_AB R37, R35, R38 ;  /* 0x000000262325723e */ /* 0x000fe200000010ff */
[----:B------:R-:W-:Y:S01]  /*6ed0*/  FFMA.FTZ R8, R3, R8, 0.20512372255325317383 ;  /* 0x3e520bf403087423 */ /* 0x000fe20000010008 */
[----:B------:R-:W-:Y:S01]  /*6ee0*/  F2FP.BF16.F32.PACK_AB R36, R43, R46 ;  /* 0x0000002e2b24723e */ /* 0x000fe200000010ff */
[----:B------:R-:W-:Y:S01]  /*6ef0*/  IMAD R26, R78, 0x8, R21 ;  /* 0x000000084e1a7824 */ /* 0x000fe200078e0215 */
[----:B------:R-:W-:Y:S01]  /*6f00*/  F2FP.BF16.F32.PACK_AB R35, R20, R23 ;  /* 0x000000171423723e */ /* 0x000fe200000010ff */
[----:B------:R-:W-:Y:S01]  /*6f10*/  FFMA.FTZ R8, R3, R8, -0.24046532809734344482 ;  /* 0xbe763c8b03087423 */ /* 0x000fe20000010008 */
[----:B------:R-:W-:Y:S01]  /*6f20*/  F2FP.BF16.F32.PACK_AB R43, R13, R22 ;  /* 0x000000160d2b723e */ /* 0x000fe200000010ff */
[----:B------:R-:W-:Y:S01]  /*6f30*/  FFMA.FTZ R13, R12, R51, -0.16845393180847167969 ;  /* 0xbe2c7f300c0d7423 */ /* 0x000fe20000010033 */
[----:B------:R-:W-:Y:S01]  /*6f40*/  LEA R29, R78, R26, 0x3 ;  /* 0x0000001a4e1d7211 */ /* 0x000fe200078e18ff */
[C---:B------:R-:W-:Y:S01]  /*6f50*/  FFMA.FTZ R8, R3.reuse, R8, 0.28857114911079406738 ;  /* 0x3e93bf9903087423 */ /* 0x040fe20000010008 */
[----:B------:R-:W-:Y:S01]  /*6f60*/  F2FP.BF16.F32.PACK_AB R39, R34, R39 ;  /* 0x000000272227723e */ /* 0x000fe200000010ff */
[----:B------:R-:W-:Y:S01]  /*6f70*/  FFMA.FTZ R13, R12, R13, 0.1716887056827545166 ;  /* 0x3e2fcf2a0c0d7423 */ /* 0x000fe2000001000d */
[----:B------:R-:W-:Y:S01]  /*6f80*/  F2FP.BF16.F32.PACK_AB R34, R28, R31 ;  /* 0x0000001f1c22723e */ /* 0x000fe200000010ff */
[----:B------:R-:W-:Y:S01]  /*6f90*/  FFMA.FTZ R8, R3, R8, -0.36067417263984680176 ;  /* 0xbeb8aa4903087423 */ /* 0x000fe20000010008 */
[----:B------:R-:W-:Y:S01]  /*6fa0*/  IMAD R23, R78, 0x8, R29 ;  /* 0x000000084e177824 */ /* 0x000fe200078e021d */
[----:B------:R-:W-:Y:S01]  /*6fb0*/  IADD3 R16, R71, -R16, RZ ;  /* 0x8000001047107210 */ /* 0x000fe20007ffe0ff */
[----:B------:R-:W-:Y:S01]  /*6fc0*/  FFMA.FTZ R13, R12, R13, -0.17900948226451873779 ;  /* 0xbe374e430c0d7423 */ /* 0x000fe2000001000d */
[C---:B------:R-:W-:Y:S01]  /*6fd0*/  FFMA.FTZ R8, R3.reuse, R8, 0.48089820146560668945 ;  /* 0x3ef6384a03087423 */ /* 0x040fe20000010008 */
[----:B------:R-:W-:Y:S01]  /*6fe0*/  IMAD R28, R78, 0x8, R23 ;  /* 0x000000084e1c7824 */ /* 0x000fe200078e0217 */
[----:B------:R1:W-:Y:S01]  /*6ff0*/  STS.64 [R50+UR6+0x100], R40 ;  /* 0x0001002832007988 */ /* 0x0003e20008000a06 */
[----:B------:R-:W-:Y:S01]  /*7000*/  FADD R16, R16, -1 ;  /* 0xbf80000010107421 */ /* 0x000fe20000000000 */
[C---:B------:R-:W-:Y:S01]  /*7010*/  FFMA.FTZ R8, R3.reuse, R8, -0.72134751081466674805 ;  /* 0xbf38aa3b03087423 */ /* 0x040fe20000010008 */
[----:B------:R-:W-:Y:S01]  /*7020*/  FFMA.FTZ R13, R12, R13, 0.20512372255325317383 ;  /* 0x3e520bf40c0d7423 */ /* 0x000fe2000001000d */
[----:B------:R-:W-:Y:S01]  /*7030*/  LEA R31, R78, R28, 0x3 ;  /* 0x0000001c4e1f7211 */ /* 0x000fe200078e18ff */
[----:B------:R3:W-:Y:S01]  /*7040*/  STS.64 [R50+UR6+0x180], R34 ;  /* 0x0001802232007988 */ /* 0x0007e20008000a06 */
[----:B------:R-:W-:Y:S01]  /*7050*/  FMUL R8, R3, R8 ;  /* 0x0000000803087220 */ /* 0x000fe20000400000 */
[----:B------:R-:W-:Y:S01]  /*7060*/  FFMA.FTZ R13, R12, R13, -0.24046532809734344482 ;  /* 0xbe763c8b0c0d7423 */ /* 0x000fe2000001000d */
[----:B------:R-:W-:Y:S01]  /*7070*/  LOP3.LUT R20, R50, 0x40, RZ, 0x3c, !PT ;  /* 0x0000004032147812 */ /* 0x000fe200078e3cff */
[----:B------:R-:W-:-:S02]  /*7080*/  IMAD R33, R78, 0x8, R31 ;  /* 0x000000084e217824 */ /* 0x000fc400078e021f */
[----:B------:R-:W-:Y:S01]  /*7090*/  FMUL R8, R3, R8 ;  /* 0x0000000803087220 */ /* 0x000fe20000400000 */
[----:B------:R-:W-:Y:S01]  /*70a0*/  FFMA.FTZ R13, R12, R13, 0.28857114911079406738 ;  /* 0x3e93bf990c0d7423 */ /* 0x000fe2000001000d */
[----:B-1----:R-:W-:Y:S01]  /*70b0*/  F2FP.BF16.F32.PACK_AB R41, R17, R24 ;  /* 0x000000181129723e */ /* 0x002fe200000010ff */
[-C--:B------:R-:W-:Y:S01]  /*70c0*/  FFMA.FTZ R17, R16, R51.reuse, -0.16845393180847167969 ;  /* 0xbe2c7f3010117423 */ /* 0x080fe20000010033 */
[----:B------:R-:W-:Y:S01]  /*70d0*/  FFMA.FTZ R3, R3, 1.4426950216293334961, R8 ;  /* 0x3fb8aa3b03037823 */ /* 0x000fe20000010008 */
[----:B------:R-:W-:Y:S01]  /*70e0*/  FFMA.FTZ R8, R19, R51, -0.16845393180847167969 ;  /* 0xbe2c7f3013087423 */ /* 0x000fe20000010033 */
[----:B------:R-:W-:Y:S01]  /*70f0*/  F2FP.BF16.F32.PACK_AB R40, R27, R32 ;  /* 0x000000201b28723e */ /* 0x000fe200000010ff */
[----:B------:R-:W-:Y:S02]  /*7100*/  IMAD R27, R78, 0x8, R33 ;  /* 0x000000084e1b7824 */ /* 0x000fe400078e0221 */
[----:B------:R-:W-:Y:S01]  /*7110*/  FFMA.FTZ R17, R16, R17, 0.1716887056827545166 ;  /* 0x3e2fcf2a10117423 */ /* 0x000fe20000010011 */
[C---:B------:R-:W-:Y:S01]  /*7120*/  FFMA.FTZ R8, R19.reuse, R8, 0.1716887056827545166 ;  /* 0x3e2fcf2a13087423 */ /* 0x040fe20000010008 */
[----:B------:R-:W-:Y:S01]  /*7130*/  FFMA.FTZ R13, R12, R13, -0.36067417263984680176 ;  /* 0xbeb8aa490c0d7423 */ /* 0x000fe2000001000d */
[----:B------:R-:W-:Y:S01]  /*7140*/  STS.64 [R50+UR6], R48 ;  /* 0x0000003032007988 */ /* 0x000fe20008000a06 */
[----:B------:R-:W-:Y:S01]  /*7150*/  LEA R32, R78, R27, 0x3 ;  /* 0x0000001b4e207211 */ /* 0x000fe200078e18ff */
[C---:B------:R-:W-:Y:S01]  /*7160*/  FFMA.FTZ R8, R19.reuse, R8, -0.17900948226451873779 ;  /* 0xbe374e4313087423 */ /* 0x040fe20000010008 */
[----:B------:R-:W-:Y:S01]  /*7170*/  FFMA.FTZ R17, R16, R17, -0.17900948226451873779 ;  /* 0xbe374e4310117423 */ /* 0x000fe20000010011 */
[----:B------:R-:W-:Y:S01]  /*7180*/  FFMA.FTZ R13, R12, R13, 0.48089820146560668945 ;  /* 0x3ef6384a0c0d7423 */ /* 0x000fe2000001000d */
[----:B------:R-:W-:Y:S01]  /*7190*/  STS.64 [R50+UR6+0x80], R44 ;  /* 0x0000802c32007988 */ /* 0x000fe20008000a06 */
[----:B------:R-:W-:Y:S01]  /*71a0*/  FFMA.FTZ R8, R19, R8, 0.20512372255325317383 ;  /* 0x3e520bf413087423 */ /* 0x000fe20000010008 */
[----:B------:R-:W-:Y:S01]  /*71b0*/  FFMA.FTZ R17, R16, R17, 0.20512372255325317383 ;  /* 0x3e520bf410117423 */ /* 0x000fe20000010011 */
[----:B---3--:R-:W-:-:S02]  /*71c0*/  IMAD R34, R78, 0x8, R32 ;  /* 0x000000084e227824 */ /* 0x008fc400078e0220 */
[----:B------:R-:W-:Y:S01]  /*71d0*/  FFMA.FTZ R13, R12, R13, -0.72134751081466674805 ;  /* 0xbf38aa3b0c0d7423 */ /* 0x000fe2000001000d */
[C---:B------:R-:W-:Y:S01]  /*71e0*/  FFMA.FTZ R8, R19.reuse, R8, -0.24046532809734344482 ;  /* 0xbe763c8b13087423 */ /* 0x040fe20000010008 */
[----:B------:R-:W-:Y:S01]  /*71f0*/  FFMA.FTZ R17, R16, R17, -0.24046532809734344482 ;  /* 0xbe763c8b10117423 */ /* 0x000fe20000010011 */
[----:B------:R-:W-:Y:S01]  /*7200*/  IMAD R35, R78, 0x8, R34 ;  /* 0x000000084e237824 */ /* 0x000fe200078e0222 */
[----:B------:R-:W-:Y:S01]  /*7210*/  F2FP.BF16.F32.PACK_AB R38, R42, R47 ;  /* 0x0000002f2a26723e */ /* 0x000fe200000010ff */
[C---:B------:R-:W-:Y:S01]  /*7220*/  FFMA.FTZ R8, R19.reuse, R8, 0.28857114911079406738 ;  /* 0x3e93bf9913087423 */ /* 0x040fe20000010008 */
[----:B------:R-:W-:Y:S01]  /*7230*/  FFMA.FTZ R17, R16, R17, 0.28857114911079406738 ;  /* 0x3e93bf9910117423 */ /* 0x000fe20000010011 */
[----:B------:R1:W-:Y:S01]  /*7240*/  STS.64 [R20+UR6+0x2000], R36 ;  /* 0x0020002414007988 */ /* 0x0003e20008000a06 */
[----:B------:R-:W-:Y:S01]  /*7250*/  FMUL R13, R12, R13 ;  /* 0x0000000d0c0d7220 */ /* 0x000fe20000400000 */
[C---:B------:R-:W-:Y:S01]  /*7260*/  FFMA.FTZ R8, R19.reuse, R8, -0.36067417263984680176 ;  /* 0xbeb8aa4913087423 */ /* 0x040fe20000010008 */
[----:B------:R-:W-:Y:S01]  /*7270*/  FFMA.FTZ R17, R16, R17, -0.36067417263984680176 ;  /* 0xbeb8aa4910117423 */ /* 0x000fe20000010011 */
[----:B------:R3:W-:Y:S01]  /*7280*/  STS.64 [R20+UR6+0x2100], R38 ;  /* 0x0021002614007988 */ /* 0x0007e20008000a06 */
[----:B------:R-:W-:Y:S01]  /*7290*/  FMUL R13, R12, R13 ;  /* 0x0000000d0c0d7220 */ /* 0x000fe20000400000 */
[----:B------:R-:W-:Y:S01]  /*72a0*/  FFMA.FTZ R8, R19, R8, 0.48089820146560668945 ;  /* 0x3ef6384a13087423 */ /* 0x000fe20000010008 */
[----:B------:R-:W-:Y:S01]  /*72b0*/  FFMA.FTZ R17, R16, R17, 0.48089820146560668945 ;  /* 0x3ef6384a10117423 */ /* 0x000fe20000010011 */
[----:B------:R-:W-:Y:S01]  /*72c0*/  F2FP.BF16.F32.PACK_AB R42, R25, R30 ;  /* 0x0000001e192a723e */ /* 0x000fe200000010ff */
[----:B------:R-:W-:Y:S01]  /*72d0*/  FFMA.FTZ R12, R12, 1.4426950216293334961, R13 ;  /* 0x3fb8aa3b0c0c7823 */ /* 0x000fe2000001000d */
[----:B------:R4:W-:Y:S01]  /*72e0*/  STS.64 [R20+UR6+0x2080], R40 ;  /* 0x0020802814007988 */ /* 0x0009e20008000a06 */
[----:B------:R-:W-:Y:S01]  /*72f0*/  FFMA.FTZ R8, R19, R8, -0.72134751081466674805 ;  /* 0xbf38aa3b13087423 */ /* 0x000fe20000010008 */
[----:B-1----:R-:W-:Y:S01]  /*7300*/  LEA R37, R78, R35, 0x3 ;  /* 0x000000234e257211 */ /* 0x002fe200078e18ff */
[----:B------:R-:W-:Y:S01]  /*7310*/  FFMA.FTZ R17, R16, R17, -0.72134751081466674805 ;  /* 0xbf38aa3b10117423 */ /* 0x000fe20000010011 */
[----:B------:R-:W-:Y:S01]  /*7320*/  ISETP.GE.U32.AND P1, PT, R52, 0x7f800000, PT ;  /* 0x7f8000003400780c */ /* 0x000fe20003f26070 */
[----:B------:R-:W-:Y:S01]  /*7330*/  FADD R74, R15, R12 ;  /* 0x0000000c0f4a7221 */ /* 0x000fe20000000000 */
[----:B------:R1:W-:Y:S01]  /*7340*/  STS.64 [R20+UR6+0x2180], R42 ;  /* 0x0021802a14007988 */ /* 0x0003e20008000a06 */
[----:B---3--:R-:W-:-:S02]  /*7350*/  IMAD R39, R78, 0x8, R37 ;  /* 0x000000084e277824 */ /* 0x008fc400078e0225 */
[----:B------:R-:W-:Y:S01]  /*7360*/  FMUL R8, R19, R8 ;  /* 0x0000000813087220 */ /* 0x000fe20000400000 */
[----:B------:R-:W3:Y:S01]  /*7370*/  LDC.64 R12, c[0x0][0x228] ;  /* 0x00008a00ff0c7b82 */ /* 0x000ee20000000a00 */
[----:B------:R-:W-:Y:S01]  /*7380*/  FMUL R17, R16, R17 ;  /* 0x0000001110117220 */ /* 0x000fe20000400000 */
[----:B------:R-:W-:Y:S01]  /*7390*/  ISETP.GE.U32.AND P6, PT, R69, 0x7f800000, PT ;  /* 0x7f8000004500780c */ /* 0x000fe20003fc6070 */
[----:B----4-:R-:W-:Y:S02]  /*73a0*/  IMAD R41, R78, 0x8, R39 ;  /* 0x000000084e297824 */ /* 0x010fe400078e0227 */
[----:B------:R-:W-:Y:S01]  /*73b0*/  FMUL R8, R19, R8 ;  /* 0x0000000813087220 */ /* 0x000fe20000400000 */
[----:B------:R-:W-:Y:S01]  /*73c0*/  FMUL R17, R16, R17 ;  /* 0x0000001110117220 */ /* 0x000fe20000400000 */
[----:B------:R-:W-:Y:S01]  /*73d0*/  ISETP.GE.U32.AND P4, PT, R71, 0x7f800000, PT ;  /* 0x7f8000004700780c */ /* 0x000fe20003f86070 */
[----:B------:R-:W-:Y:S01]  /*73e0*/  BAR.SYNC.DEFER_BLOCKING 0x0 ;  /* 0x0000000000007b1d */ /* 0x000fe20000010000 */
[----:B--2---:R-:W-:Y:S01]  /*73f0*/  LOP3.LUT R104, R104, 0x1f, RZ, 0xc0, !PT ;  /* 0x0000001f68687812 */ /* 0x004fe200078ec0ff */
[----:B------:R-:W-:Y:S01]  /*7400*/  FFMA.FTZ R19, R19, 1.4426950216293334961, R8 ;  /* 0x3fb8aa3b13137823 */ /* 0x000fe20000010008 */
[----:B-1----:R-:W-:Y:S01]  /*7410*/  LEA R43, R78, R41, 0x3 ;  /* 0x000000294e2b7211 */ /* 0x002fe200078e18ff */
[----:B------:R-:W-:Y:S01]  /*7420*/  FFMA.FTZ R17, R16, 1.4426950216293334961, R17 ;  /* 0x3fb8aa3b10117823 */ /* 0x000fe20000010011 */
[----:B------:R-:W-:Y:S01]  /*7430*/  FADD R8, R2, R3 ;  /* 0x0000000302087221 */ /* 0x000fe20000000000 */
[----:B------:R-:W-:Y:S01]  /*7440*/  @P1 IMAD.MOV.U32 R2, RZ, RZ, 0x7f800000 ;  /* 0x7f800000ff021424 */ /* 0x000fe200078e00ff */
[----:B0-----:R-:W-:Y:S01]  /*7450*/  LEA R79, R79, R104, 0x5 ;  /* 0x000000684f4f7211 */ /* 0x001fe200078e28ff */
[----:B------:R-:W-:Y:S01]  /*7460*/  IMAD R45, R78, 0x8, R43 ;  /* 0x000000084e2d7824 */ /* 0x000fe200078e022b */
[----:B------:R-:W-:Y:S01]  /*7470*/  ISETP.GE.U32.AND P5, PT, R0, 0x7f800000, PT ;  /* 0x7f8000000000780c */ /* 0x000fe20003fa6070 */
[----:B------:R-:W-:Y:S01]  /*7480*/  FADD R75, R14, R17 ;  /* 0x000000110e4b7221 */ /* 0x000fe20000000000 */
[----:B------:R-:W-:-:S02]  /*7490*/  @P6 IMAD.MOV.U32 R14, RZ, RZ, 0x7f800000 ;  /* 0x7f800000ff0e6424 */ /* 0x000fc400078e00ff */
[----:B------:R-:W-:Y:S01]  /*74a0*/  @P1 FFMA.FTZ R8, R52, R2, +INF ;  /* 0x7f80000034081423 */ /* 0x000fe20000010002 */
[----:B------:R-:W-:Y:S02]  /*74b0*/  IMAD R47, R78, 0x8, R45 ;  /* 0x000000084e2f7824 */ /* 0x000fe400078e022d */
[----:B------:R-:W-:Y:S01]  /*74c0*/  FADD R76, R18, R19 ;  /* 0x00000013124c7221 */ /* 0x000fe20000000000 */
[----:B------:R-:W-:Y:S02]  /*74d0*/  IMAD R2, R79, UR5, RZ ;  /* 0x000000054f027c24 */ /* 0x000fe4000f8e02ff */
[----:B------:R-:W-:Y:S01]  /*74e0*/  @P6 FFMA.FTZ R74, R69, R14, +INF ;  /* 0x7f800000454a6423 */ /* 0x000fe2000001000e */
[----:B------:R-:W-:Y:S01]  /*74f0*/  @P4 IMAD.MOV.U32 R14, RZ, RZ, 0x7f800000 ;  /* 0x7f800000ff0e4424 */ /* 0x000fe200078e00ff */
[----:B------:R-:W-:Y:S01]  /*7500*/  LEA R49, R78, R47, 0x3 ;  /* 0x0000002f4e317211 */ /* 0x000fe200078e18ff */
[C---:B------:R-:W-:Y:S01]  /*7510*/  IMAD.SHL.U32 R3, R2.reuse, 0x2, RZ ;  /* 0x0000000202037824 */ /* 0x040fe200078e00ff */
[----:B------:R-:W-:Y:S01]  /*7520*/  UIMAD.WIDE UR4, UR4, 0x2, URZ ;  /* 0x00000002040478a5 */ /* 0x000fe2000f8e023f */
[----:B------:R-:W-:Y:S01]  /*7530*/  @P4 FFMA.FTZ R75, R71, R14, +INF ;  /* 0x7f800000474b4423 */ /* 0x000fe2000001000e */
[----:B------:R-:W-:Y:S01]  /*7540*/  IMAD.HI R2, R2, 0x2, RZ ;  /* 0x0000000202027827 */ /* 0x000fe200078e02ff */
[----:B------:R-:W-:Y:S01]  /*7550*/  FSETP.NEU.AND P2, PT, R69, RZ, PT ;  /* 0x000000ff4500720b */ /* 0x000fe20003f4d000 */
[----:B------:R-:W0:Y:S01]  /*7560*/  LDS.64 R80, [R11+UR6] ;  /* 0x000000060b507984 */ /* 0x000e220008000a00 */
[----:B---3--:R-:W-:Y:S01]  /*7570*/  IADD3 R72, P4, P6, R3, UR8, R12 ;  /* 0x0000000803487c10 */ /* 0x008fe2000fe9e00c */
[----:B------:R-:W-:Y:S01]  /*7580*/  IMAD R51, R78, 0x8, R49 ;  /* 0x000000084e337824 */ /* 0x000fe200078e0231 */
[----:B------:R-:W-:Y:S01]  /*7590*/  FSETP.NEU.AND P3, PT, R52, RZ, PT ;  /* 0x000000ff3400720b */ /* 0x000fe20003f6d000 */
[----:B------:R-:W-:Y:S01]  /*75a0*/  @P5 IMAD.MOV.U32 R15, RZ, RZ, 0x7f800000 ;  /* 0x7f800000ff0f5424 */ /* 0x000fe200078e00ff */
[----:B------:R-:W-:Y:S01]  /*75b0*/  IADD3.X R96, R2, UR5, R13, P4, P6 ;  /* 0x0000000502607c10 */ /* 0x000fe2000a7ec40d */
[----:B------:R-:W-:Y:S01]  /*75c0*/  IMAD R53, R78, 0x8, R51 ;  /* 0x000000084e357824 */ /* 0x000fe200078e0233 */
[-C--:B------:R-:W-:Y:S01]  /*75d0*/  LEA R2, P6, R21, R72.reuse, 0x1 ;  /* 0x0000004815027211 */ /* 0x080fe200078c08ff */
[----:B------:R-:W-:Y:S01]  /*75e0*/  @P5 FFMA.FTZ R76, R0, R15, +INF ;  /* 0x7f800000004c5423 */ /* 0x000fe2000001000f */
[-C--:B------:R-:W-:Y:S01]  /*75f0*/  LEA R12, P5, R26, R72.reuse, 0x1 ;  /* 0x000000481a0c7211 */ /* 0x080fe200078a08ff */
[----:B------:R-:W1:Y:S01]  /*7600*/  LDS.64 R82, [R11+UR6+0x200] ;  /* 0x000200060b527984 */ /* 0x000e620008000a00 */
[C---:B------:R-:W-:Y:S01]  /*7610*/  LEA R55, R78.reuse, R53, 0x3 ;  /* 0x000000354e377211 */ /* 0x040fe200078e18ff */
[----:B------:R-:W-:Y:S01]  /*7620*/  ULDC UR4, c[0x0][0x27c] ;  /* 0x00009f0000047ab9 */ /* 0x000fe20000000800 */
[----:B------:R-:W-:Y:S01]  /*7630*/  LEA R14, P4, R29, R72, 0x1 ;  /* 0x000000481d0e7211 */ /* 0x000fe200078808ff */
[----:B------:R-:W2:Y:S01]  /*7640*/  LDS.64 R84, [R11+UR6+0x400] ;  /* 0x000400060b547984 */ /* 0x000ea20008000a00 */
[-C--:B------:R-:W-:Y:S01]  /*7650*/  LEA.HI.X.SX32 R3, R21, R96.reuse, 0x1, P6 ;  /* 0x0000006015037211 */ /* 0x080fe200030f0eff */
[----:B------:R-:W-:Y:S01]  /*7660*/  IMAD R57, R78, 0x8, R55 ;  /* 0x000000084e397824 */ /* 0x000fe200078e0237 */
[----:B------:R-:W-:Y:S01]  /*7670*/  LEA.HI.X.SX32 R13, R26, R96, 0x1, P5 ;  /* 0x000000601a0d7211 */ /* 0x000fe200028f0eff */
[----:B------:R-:W3:Y:S01]  /*7680*/  LDS.64 R86, [R11+UR6+0x600] ;  /* 0x000600060b567984 */ /* 0x000ee20008000a00 */
[-C--:B------:R-:W-:Y:S01]  /*7690*/  LEA R16, P6, R23, R72.reuse, 0x1 ;  /* 0x0000004817107211 */ /* 0x080fe200078c08ff */
[----:B------:R-:W-:Y:S01]  /*76a0*/  IMAD R59, R78, 0x8, R57 ;  /* 0x000000084e3b7824 */ /* 0x000fe200078e0239 */
[C---:B------:R-:W-:Y:S01]  /*76b0*/  LEA R18, P5, R28.reuse, R72, 0x1 ;  /* 0x000000481c127211 */ /* 0x040fe200078a08ff */
[----:B------:R-:W4:Y:S01]  /*76c0*/  LDS.64 R88, [R11+UR6+0x800] ;  /* 0x000800060b587984 */ /* 0x000f220008000a00 */
[----:B------:R-:W-:Y:S01]  /*76d0*/  LEA.HI.X.SX32 R15, R29, R96, 0x1, P4 ;  /* 0x000000601d0f7211 */ /* 0x000fe200020f0eff */
[----:B------:R-:W-:Y:S01]  /*76e0*/  UIMAD UR4, UR7, UR4, URZ ;  /* 0x00000004070472a4 */ /* 0x000fe2000f8e023f */
[----:B------:R-:W-:Y:S01]  /*76f0*/  LEA R20, P4, R31, R72, 0x1 ;  /* 0x000000481f147211 */ /* 0x000fe200078808ff */
[----:B------:R-:W5:Y:S01]  /*7700*/  LDS.64 R90, [R11+UR6+0xa00] ;  /* 0x000a00060b5a7984 */ /* 0x000f620008000a00 */
[-C--:B------:R-:W-:Y:S01]  /*7710*/  LEA.HI.X.SX32 R17, R23, R96.reuse, 0x1, P6 ;  /* 0x0000006017117211 */ /* 0x080fe200030f0eff */
[----:B------:R-:W-:Y:S01]  /*7720*/  USHF.L.U32 UR7, UR4, 0x2, URZ ;  /* 0x0000000204077899 */ /* 0x000fe2000800063f */
[----:B------:R-:W-:Y:S01]  /*7730*/  LEA.HI.X.SX32 R19, R28, R96, 0x1, P5 ;  /* 0x000000601c137211 */ /* 0x000fe200028f0eff */
[----:B------:R-:W5:Y:S01]  /*7740*/  LDS.64 R92, [R11+UR6+0xc00] ;  /* 0x000c00060b5c7984 */ /* 0x000f620008000a00 */
[-C--:B------:R-:W-:Y:S01]  /*7750*/  LEA R22, P6, R33, R72.reuse, 0x1 ;  /* 0x0000004821167211 */ /* 0x080fe200078c08ff */
[----:B------:R-:W-:Y:S01]  /*7760*/  UIMAD.WIDE UR4, UR4, 0x4, URZ ;  /* 0x00000004040478a5 */ /* 0x000fe2000f8e023f */
[----:B------:R-:W-:Y:S01]  /*7770*/  LEA R24, P5, R27, R72, 0x1 ;  /* 0x000000481b187211 */ /* 0x000fe200078a08ff */
[----:B------:R-:W5:Y:S01]  /*7780*/  LDS.64 R94, [R11+UR6+0xe00] ;  /* 0x000e00060b5e7984 */ /* 0x000f620008000a00 */
[----:B------:R-:W-:-:S02]  /*7790*/  LEA.HI.X.SX32 R21, R31, R96, 0x1, P4 ;  /* 0x000000601f157211 */ /* 0x000fc400020f0eff */
[----:B------:R-:W-:Y:S02]  /*77a0*/  LEA R26, P4, R32, R72, 0x1 ;  /* 0x00000048201a7211 */ /* 0x000fe400078808ff */
[C---:B------:R-:W-:Y:S01]  /*77b0*/  LEA R61, R78.reuse, R59, 0x3 ;  /* 0x0000003b4e3d7211 */ /* 0x040fe200078e18ff */
[----:B0-----:R-:W-:Y:S01]  /*77c0*/  STG.E.U16 desc[UR10][R2.64], R80 ;  /* 0x0000005002007986 */ /* 0x001fe2000c10150a */
[-C--:B------:R-:W-:Y:S02]  /*77d0*/  LEA.HI.X.SX32 R23, R33, R96.reuse, 0x1, P6 ;  /* 0x0000006021177211 */ /* 0x080fe400030f0eff */
[----:B------:R-:W-:Y:S01]  /*77e0*/  LEA.HI.X.SX32 R25, R27, R96, 0x1, P5 ;  /* 0x000000601b197211 */ /* 0x000fe200028f0eff */
[----:B------:R-:W-:Y:S01]  /*77f0*/  IMAD R63, R78, 0x8, R61 ;  /* 0x000000084e3f7824 */ /* 0x000fe200078e023d */
[----:B------:R-:W-:Y:S02]  /*7800*/  LEA R28, P6, R34, R72, 0x1 ;  /* 0x00000048221c7211 */ /* 0x000fe400078c08ff */
[----:B------:R-:W-:-:S02]  /*7810*/  LEA.HI.X.SX32 R27, R32, R96, 0x1, P4 ;  /* 0x00000060201b7211 */ /* 0x000fc400020f0eff */
[-C--:B------:R-:W-:Y:S01]  /*7820*/  LEA R32, P4, R37, R72.reuse, 0x1 ;  /* 0x0000004825207211 */ /* 0x080fe200078808ff */
[----:B-1----:R0:W-:Y:S01]  /*7830*/  STG.E.U16 desc[UR10][R12.64], R82 ;  /* 0x000000520c007986 */ /* 0x0021e2000c10150a */
[----:B------:R-:W-:Y:S02]  /*7840*/  LEA R30, P5, R35, R72, 0x1 ;  /* 0x00000048231e7211 */ /* 0x000fe400078a08ff */
[----:B------:R-:W-:Y:S01]  /*7850*/  LEA.HI.X.SX32 R29, R34, R96, 0x1, P6 ;  /* 0x00000060221d7211 */ /* 0x000fe200030f0eff */
[----:B--2---:R1:W-:Y:S01]  /*7860*/  STG.E.U16 desc[UR10][R14.64], R84 ;  /* 0x000000540e007986 */ /* 0x0043e2000c10150a */
[----:B------:R-:W-:Y:S02]  /*7870*/  LEA R34, P6, R39, R72, 0x1 ;  /* 0x0000004827227211 */ /* 0x000fe400078c08ff */
[----:B------:R-:W-:Y:S01]  /*7880*/  LEA.HI.X.SX32 R33, R37, R96, 0x1, P4 ;  /* 0x0000006025217211 */ /* 0x000fe200020f0eff */
[----:B---3--:R2:W-:Y:S01]  /*7890*/  STG.E.U16 desc[UR10][R16.64], R86 ;  /* 0x0000005610007986 */ /* 0x0085e2000c10150a */
[----:B------:R-:W-:-:S02]  /*78a0*/  LEA R38, P4, R43, R72, 0x1 ;  /* 0x000000482b267211 */ /* 0x000fc400078808ff */
[----:B------:R-:W-:Y:S01]  /*78b0*/  LEA.HI.X.SX32 R31, R35, R96, 0x1, P5 ;  /* 0x00000060231f7211 */ /* 0x000fe200028f0eff */
[----:B----4-:R3:W-:Y:S01]  /*78c0*/  STG.E.U16 desc[UR10][R18.64], R88 ;  /* 0x0000005812007986 */ /* 0x0107e2000c10150a */
[C---:B------:R-:W-:Y:S02]  /*78d0*/  LEA R65, R78.reuse, R63, 0x3 ;  /* 0x0000003f4e417211 */ /* 0x040fe400078e18ff */
[----:B------:R-:W-:Y:S01]  /*78e0*/  LEA R36, P5, R41, R72, 0x1 ;  /* 0x0000004829247211 */ /* 0x000fe200078a08ff */
[----:B-----5:R4:W-:Y:S01]  /*78f0*/  STG.E.U16 desc[UR10][R20.64], R90 ;  /* 0x0000005a14007986 */ /* 0x0209e2000c10150a */
[----:B------:R-:W-:Y:S01]  /*7900*/  LEA.HI.X.SX32 R35, R39, R96, 0x1, P6 ;  /* 0x0000006027237211 */ /* 0x000fe200030f0eff */
[C---:B------:R-:W-:Y:S01]  /*7910*/  IMAD R67, R78.reuse, 0x8, R65 ;  /* 0x000000084e437824 */ /* 0x040fe200078e0241 */
[----:B------:R-:W-:Y:S01]  /*7920*/  LEA R40, P6, R45, R72, 0x1 ;  /* 0x000000482d287211 */ /* 0x000fe200078c08ff */
[----:B------:R-:W-:Y:S01]  /*7930*/  STG.E.U16 desc[UR10][R22.64], R92 ;  /* 0x0000005c16007986 */ /* 0x000fe2000c10150a */
[----:B------:R-:W-:Y:S01]  /*7940*/  LEA.HI.X.SX32 R39, R43, R96, 0x1, P4 ;  /* 0x000000602b277211 */ /* 0x000fe200020f0eff */
[----:B------:R-:W-:Y:S01]  /*7950*/  IMAD R69, R78, 0x8, R67 ;  /* 0x000000084e457824 */ /* 0x000fe200078e0243 */
[----:B------:R-:W-:Y:S01]  /*7960*/  LEA R44, P4, R49, R72, 0x1 ;  /* 0x00000048312c7211 */ /* 0x000fe200078808ff */
[----:B------:R-:W-:Y:S01]  /*7970*/  STG.E.U16 desc[UR10][R24.64], R94 ;  /* 0x0000005e18007986 */ /* 0x000fe2000c10150a */
[----:B------:R-:W-:-:S02]  /*7980*/  LEA.HI.X.SX32 R37, R41, R96, 0x1, P5 ;  /* 0x0000006029257211 */ /* 0x000fc400028f0eff */
[----:B------:R-:W-:Y:S02]  /*7990*/  LEA R42, P5, R47, R72, 0x1 ;  /* 0x000000482f2a7211 */ /* 0x000fe400078a08ff */
[----:B------:R-:W-:Y:S02]  /*79a0*/  LEA.HI.X.SX32 R41, R45, R96, 0x1, P6 ;  /* 0x000000602d297211 */ /* 0x000fe400030f0eff */
[----:B------:R-:W-:Y:S02]  /*79b0*/  LEA R46, P6, R51, R72, 0x1 ;  /* 0x00000048332e7211 */ /* 0x000fe400078c08ff */
[----:B------:R-:W-:Y:S02]  /*79c0*/  LEA.HI.X.SX32 R45, R49, R96, 0x1, P4 ;  /* 0x00000060312d7211 */ /* 0x000fe400020f0eff */
[----:B------:R-:W-:Y:S02]  /*79d0*/  LEA R50, P4, R55, R72, 0x1 ;  /* 0x0000004837327211 */ /* 0x000fe400078808ff */
[----:B------:R-:W-:-:S02]  /*79e0*/  LEA.HI.X.SX32 R43, R47, R96, 0x1, P5 ;  /* 0x000000602f2b7211 */ /* 0x000fc400028f0eff */
[----:B------:R-:W-:Y:S02]  /*79f0*/  LEA R48, P5, R53, R72, 0x1 ;  /* 0x0000004835307211 */ /* 0x000fe400078a08ff */
[----:B------:R-:W-:Y:S02]  /*7a00*/  LEA.HI.X.SX32 R47, R51, R96, 0x1, P6 ;  /* 0x00000060332f7211 */ /* 0x000fe400030f0eff */
[----:B------:R-:W-:Y:S02]  /*7a10*/  LEA R52, P6, R57, R72, 0x1 ;  /* 0x0000004839347211 */ /* 0x000fe400078c08ff */
[----:B------:R-:W-:Y:S02]  /*7a20*/  LEA.HI.X.SX32 R51, R55, R96, 0x1, P4 ;  /* 0x0000006037337211 */ /* 0x000fe400020f0eff */
[----:B------:R-:W-:Y:S02]  /*7a30*/  LEA R56, P4, R61, R72, 0x1 ;  /* 0x000000483d387211 */ /* 0x000fe400078808ff */
[----:B------:R-:W-:-:S02]  /*7a40*/  FSETP.NEU.AND P1, PT, R71, RZ, PT ;  /* 0x000000ff4700720b */ /* 0x000fc40003f2d000 */
[----:B------:R-:W-:Y:S02]  /*7a50*/  LEA R71, R78, R69, 0x3 ;  /* 0x000000454e477211 */ /* 0x000fe400078e18ff */
[----:B------:R-:W-:Y:S02]  /*7a60*/  LEA.HI.X.SX32 R49, R53, R96, 0x1, P5 ;  /* 0x0000006035317211 */ /* 0x000fe400028f0eff */
[----:B------:R-:W-:Y:S02]  /*7a70*/  LEA R54, P5, R59, R72, 0x1 ;  /* 0x000000483b367211 */ /* 0x000fe400078a08ff */
[----:B------:R-:W-:Y:S02]  /*7a80*/  LEA.HI.X.SX32 R53, R57, R96, 0x1, P6 ;  /* 0x0000006039357211 */ /* 0x000fe400030f0eff */
[----:B------:R-:W-:Y:S02]  /*7a90*/  LEA R58, P6, R63, R72, 0x1 ;  /* 0x000000483f3a7211 */ /* 0x000fe400078c08ff */
[----:B------:R-:W-:-:S02]  /*7aa0*/  LEA.HI.X.SX32 R57, R61, R96, 0x1, P4 ;  /* 0x000000603d397211 */ /* 0x000fc400020f0eff */
[----:B------:R-:W-:Y:S02]  /*7ab0*/  LEA R62, P4, R67, R72, 0x1 ;  /* 0x00000048433e7211 */ /* 0x000fe400078808ff */
[C---:B------:R-:W-:Y:S02]  /*7ac0*/  LEA R73, R78.reuse, R71, 0x3 ;  /* 0x000000474e497211 */ /* 0x040fe400078e18ff */
[----:B------:R-:W-:Y:S02]  /*7ad0*/  LEA.HI.X.SX32 R55, R59, R96, 0x1, P5 ;  /* 0x000000603b377211 */ /* 0x000fe400028f0eff */
[----:B------:R-:W-:Y:S01]  /*7ae0*/  LEA R60, P5, R65, R72, 0x1 ;  /* 0x00000048413c7211 */ /* 0x000fe200078a08ff */
[C---:B------:R-:W-:Y:S01]  /*7af0*/  IMAD R77, R78.reuse, 0x8, R73 ;  /* 0x000000084e4d7824 */ /* 0x040fe200078e0249 */
[----:B------:R-:W-:Y:S02]  /*7b00*/  LEA.HI.X.SX32 R59, R63, R96, 0x1, P6 ;  /* 0x000000603f3b7211 */ /* 0x000fe400030f0eff */
[----:B------:R-:W-:Y:S01]  /*7b10*/  LEA R64, P6, R69, R72, 0x1 ;  /* 0x0000004845407211 */ /* 0x000fe200078c08ff */
[----:B------:R-:W-:Y:S01]  /*7b20*/  IMAD R78, R78, 0x8, R77 ;  /* 0x000000084e4e7824 */ /* 0x000fe200078e024d */
[----:B------:R-:W-:-:S02]  /*7b30*/  LEA.HI.X.SX32 R63, R67, R96, 0x1, P4 ;  /* 0x00000060433f7211 */ /* 0x000fc400020f0eff */
[----:B------:R-:W-:Y:S02]  /*7b40*/  LEA R68, P4, R73, R72, 0x1 ;  /* 0x0000004849447211 */ /* 0x000fe400078808ff */
[-C--:B------:R-:W-:Y:S02]  /*7b50*/  LEA.HI.X.SX32 R61, R65, R96.reuse, 0x1, P5 ;  /* 0x00000060413d7211 */ /* 0x080fe400028f0eff */
[-C--:B------:R-:W-:Y:S02]  /*7b60*/  LEA.HI.X.SX32 R65, R69, R96.reuse, 0x1, P6 ;  /* 0x0000006045417211 */ /* 0x080fe400030f0eff */
[----:B------:R-:W-:Y:S02]  /*7b70*/  LEA.HI.X.SX32 R69, R73, R96, 0x1, P4 ;  /* 0x0000006049457211 */ /* 0x000fe400020f0eff */
[----:B------:R-:W-:Y:S02]  /*7b80*/  FSETP.NEU.AND P4, PT, R0, RZ, PT ;  /* 0x000000ff0000720b */ /* 0x000fe40003f8d000 */
[----:B0-----:R-:W-:-:S02]  /*7b90*/  PRMT R13, R80, 0x7632, R13 ;  /* 0x00007632500d7816 */ /* 0x001fc4000000000d */
[----:B------:R-:W-:Y:S02]  /*7ba0*/  PRMT R0, R82, 0x7632, R0 ;  /* 0x0000763252007816 */ /* 0x000fe40000000000 */
[----:B-1----:R-:W-:Y:S01]  /*7bb0*/  PRMT R15, R84, 0x7632, R15 ;  /* 0x00007632540f7816 */ /* 0x002fe2000000000f */
[----:B------:R-:W-:Y:S01]  /*7bc0*/  STG.E.U16 desc[UR10][R26.64], R13 ;  /* 0x0000000d1a007986 */ /* 0x000fe2000c10150a */
[----:B------:R-:W-:Y:S02]  /*7bd0*/  PRMT R2, R86, 0x7632, R2 ;  /* 0x0000763256027816 */ /* 0x000fe40000000002 */
[----:B--2---:R-:W-:Y:S01]  /*7be0*/  PRMT R17, R88, 0x7632, R17 ;  /* 0x0000763258117816 */ /* 0x004fe20000000011 */
[----:B------:R0:W-:Y:S01]  /*7bf0*/  STG.E.U16 desc[UR10][R28.64], R0 ;  /* 0x000000001c007986 */ /* 0x0001e2000c10150a */
[----:B---3--:R-:W-:Y:S02]  /*7c00*/  PRMT R18, R90, 0x7632, R18 ;  /* 0x000076325a127816 */ /* 0x008fe40000000012 */
[----:B------:R-:W-:Y:S01]  /*7c10*/  PRMT R19, R92, 0x7632, R19 ;  /* 0x000076325c137816 */ /* 0x000fe20000000013 */
[----:B------:R1:W-:Y:S01]  /*7c20*/  STG.E.U16 desc[UR10][R30.64], R15 ;  /* 0x0000000f1e007986 */ /* 0x0003e2000c10150a */
[----:B----4-:R-:W-:-:S02]  /*7c30*/  PRMT R20, R94, 0x7632, R20 ;  /* 0x000076325e147816 */ /* 0x010fc40000000014 */
[-C--:B------:R-:W-:Y:S01]  /*7c40*/  LEA R66, P5, R71, R72.reuse, 0x1 ;  /* 0x0000004847427211 */ /* 0x080fe200078a08ff */
[----:B------:R2:W-:Y:S01]  /*7c50*/  STG.E.U16 desc[UR10][R32.64], R2 ;  /* 0x0000000220007986 */ /* 0x0005e2000c10150a */
[----:B------:R-:W-:Y:S02]  /*7c60*/  LEA R70, P6, R77, R72, 0x1 ;  /* 0x000000484d467211 */ /* 0x000fe400078c08ff */
[----:B------:R-:W-:Y:S01]  /*7c70*/  LEA.HI.X.SX32 R67, R71, R96, 0x1, P5 ;  /* 0x0000006047437211 */ /* 0x000fe200028f0eff */
[----:B------:R3:W-:Y:S01]  /*7c80*/  STG.E.U16 desc[UR10][R34.64], R17 ;  /* 0x0000001122007986 */ /* 0x0007e2000c10150a */
[----:B0-----:R-:W-:Y:S02]  /*7c90*/  PRMT R29, R81, 0x7632, R29 ;  /* 0x00007632511d7816 */ /* 0x001fe4000000001d */
[----:B------:R-:W-:Y:S01]  /*7ca0*/  LEA R72, P5, R78, R72, 0x1 ;  /* 0x000000484e487211 */ /* 0x000fe200078a08ff */
[----:B------:R0:W-:Y:S01]  /*7cb0*/  STG.E.U16 desc[UR10][R36.64], R18 ;  /* 0x0000001224007986 */ /* 0x0001e2000c10150a */
[----:B-1----:R-:W-:-:S02]  /*7cc0*/  PRMT R30, R83, 0x7632, R30 ;  /* 0x00007632531e7816 */ /* 0x002fc4000000001e */
[----:B------:R-:W-:Y:S01]  /*7cd0*/  PRMT R31, R85, 0x7632, R31 ;  /* 0x00007632551f7816 */ /* 0x000fe2000000001f */
[----:B------:R1:W-:Y:S01]  /*7ce0*/  STG.E.U16 desc[UR10][R38.64], R19 ;  /* 0x0000001326007986 */ /* 0x0003e2000c10150a */
[----:B--2---:R-:W-:Y:S02]  /*7cf0*/  PRMT R32, R87, 0x7632, R32 ;  /* 0x0000763257207816 */ /* 0x004fe40000000020 */
[----:B------:R-:W-:Y:S01]  /*7d00*/  PRMT R33, R89, 0x7632, R33 ;  /* 0x0000763259217816 */ /* 0x000fe20000000021 */
[----:B------:R1:W-:Y:S01]  /*7d10*/  STG.E.U16 desc[UR10][R40.64], R20 ;  /* 0x0000001428007986 */ /* 0x0003e2000c10150a */
[----:B---3--:R-:W-:Y:S01]  /*7d20*/  PRMT R34, R91, 0x7632, R34 ;  /* 0x000076325b227816 */ /* 0x008fe20000000022 */
[----:B------:R-:W2:Y:S01]  /*7d30*/  LDC.64 R16, c[0x0][0x230] ;  /* 0x00008c00ff107b82 */ /* 0x000ea20000000a00 */
[----:B------:R-:W-:Y:S01]  /*7d40*/  LEA.HI.X.SX32 R71, R77, R96, 0x1, P6 ;  /* 0x000000604d477211 */ /* 0x000fe200030f0eff */
[----:B------:R1:W-:Y:S01]  /*7d50*/  STG.E.U16 desc[UR10][R42.64], R81 ;  /* 0x000000512a007986 */ /* 0x0003e2000c10150a */
[----:B------:R-:W-:-:S02]  /*7d60*/  PRMT R35, R93, 0x7632, R35 ;  /* 0x000076325d237816 */ /* 0x000fc40000000023 */
[----:B------:R-:W-:Y:S01]  /*7d70*/  LEA.HI.X.SX32 R73, R78, R96, 0x1, P5 ;  /* 0x000000604e497211 */ /* 0x000fe200028f0eff */
[----:B------:R1:W-:Y:S01]  /*7d80*/  STG.E.U16 desc[UR10][R44.64], R83 ;  /* 0x000000532c007986 */ /* 0x0003e2000c10150a */
[----:B0-----:R-:W-:Y:S02]  /*7d90*/  PRMT R36, R95, 0x7632, R36 ;  /* 0x000076325f247816 */ /* 0x001fe40000000024 */
[----:B------:R-:W-:Y:S01]  /*7da0*/  FSEL R3, R74, -INF , P2 ;  /* 0xff8000004a037808 */ /* 0x000fe20001000000 */
[----:B------:R1:W-:Y:S01]  /*7db0*/  STG.E.U16 desc[UR10][R46.64], R85 ;  /* 0x000000552e007986 */ /* 0x0003e2000c10150a */
[----:B------:R-:W-:Y:S02]  /*7dc0*/  FSEL R8, R8, -INF , P3 ;  /* 0xff80000008087808 */ /* 0x000fe40001800000 */
[----:B------:R-:W-:Y:S01]  /*7dd0*/  FSEL R0, R75, -INF , P1 ;  /* 0xff8000004b007808 */ /* 0x000fe20000800000 */
[----:B------:R1:W-:Y:S01]  /*7de0*/  STG.E.U16 desc[UR10][R48.64], R87 ;  /* 0x0000005730007986 */ /* 0x0003e2000c10150a */
[----:B------:R-:W-:Y:S01]  /*7df0*/  FFMA R13, R3, 0.69314718246459960938, R6 ;  /* 0x3f317218030d7823 */ /* 0x000fe20000000006 */
[----:B------:R-:W-:Y:S01]  /*7e00*/  FSEL R3, R76, -INF , P4 ;  /* 0xff8000004c037808 */ /* 0x000fe20002000000 */
[----:B------:R-:W-:Y:S01]  /*7e10*/  FFMA R12, R8, 0.69314718246459960938, R7 ;  /* 0x3f317218080c7823 */ /* 0x000fe20000000007 */
[----:B------:R1:W-:Y:S01]  /*7e20*/  STG.E.U16 desc[UR10][R50.64], R89 ;  /* 0x0000005932007986 */ /* 0x0003e2000c10150a */
[----:B------:R-:W-:Y:S01]  /*7e30*/  SHF.L.U32 R10, R10, 0x2, RZ ;  /* 0x000000020a0a7819 */ /* 0x000fe200000006ff */
[----:B------:R-:W-:Y:S01]  /*7e40*/  FFMA R14, R0, 0.69314718246459960938, R5 ;  /* 0x3f317218000e7823 */ /* 0x000fe20000000005 */
[----:B------:R-:W-:Y:S01]  /*7e50*/  FFMA R15, R3, 0.69314718246459960938, R4 ;  /* 0x3f317218030f7823 */ /* 0x000fe20000000004 */
[----:B------:R1:W-:Y:S01]  /*7e60*/  STG.E.U16 desc[UR10][R52.64], R91 ;  /* 0x0000005b34007986 */ /* 0x0003e2000c10150a */
[----:B------:R-:W-:Y:S01]  /*7e70*/  LOP3.LUT R10, R10, 0x70, RZ, 0xc0, !PT ;  /* 0x000000700a0a7812 */ /* 0x000fe200078ec0ff */
[----:B------:R-:W-:Y:S01]  /*7e80*/  IMAD.SHL.U32 R3, R79, 0x4, RZ ;  /* 0x000000044f037824 */ /* 0x000fe200078e00ff */
[----:B------:R-:W-:Y:S01]  /*7e90*/  ISETP.GE.U32.AND P0, PT, R245, 0x20, PT ;  /* 0x00000020f500780c */ /* 0x000fe20003f06070 */
[----:B------:R1:W-:Y:S01]  /*7ea0*/  STG.E.U16 desc[UR10][R54.64], R93 ;  /* 0x0000005d36007986 */ /* 0x0003e2000c10150a */
[----:B------:R-:W-:-:S02]  /*7eb0*/  IMAD.HI R0, R79, 0x4, RZ ;  /* 0x000000044f007827 */ /* 0x000fc400078e02ff */
[----:B--2---:R-:W-:Y:S01]  /*7ec0*/  IADD3 R2, P1, P2, R3, UR7, R16 ;  /* 0x0000000703027c10 */ /* 0x004fe2000fa3e010 */
[----:B------:R1:W-:Y:S03]  /*7ed0*/  STG.E.U16 desc[UR10][R56.64], R95 ;  /* 0x0000005f38007986 */ /* 0x0003e6000c10150a */
[----:B------:R-:W-:Y:S01]  /*7ee0*/  IADD3.X R3, R0, UR5, R17, P1, P2 ;  /* 0x0000000500037c10 */ /* 0x000fe20008fe4411 */
[----:B------:R1:W-:Y:S04]  /*7ef0*/  STG.E.U16 desc[UR10][R58.64], R29 ;  /* 0x0000001d3a007986 */ /* 0x0003e8000c10150a */
[----:B------:R1:W-:Y:S04]  /*7f00*/  STG.E.U16 desc[UR10][R60.64], R30 ;  /* 0x0000001e3c007986 */ /* 0x0003e8000c10150a */
[----:B------:R1:W-:Y:S04]  /*7f10*/  STG.E.U16 desc[UR10][R62.64], R31 ;  /* 0x0000001f3e007986 */ /* 0x0003e8000c10150a */
[----:B------:R1:W-:Y:S04]  /*7f20*/  STG.E.U16 desc[UR10][R64.64], R32 ;  /* 0x0000002040007986 */ /* 0x0003e8000c10150a */
[----:B------:R1:W-:Y:S04]  /*7f30*/  STG.E.U16 desc[UR10][R66.64], R33 ;  /* 0x0000002142007986 */ /* 0x0003e8000c10150a */
[----:B------:R1:W-:Y:S04]  /*7f40*/  STG.E.U16 desc[UR10][R68.64], R34 ;  /* 0x0000002244007986 */ /* 0x0003e8000c10150a */
[----:B------:R1:W-:Y:S04]  /*7f50*/  STG.E.U16 desc[UR10][R70.64], R35 ;  /* 0x0000002346007986 */ /* 0x0003e8000c10150a */
[----:B------:R1:W-:Y:S01]  /*7f60*/  STG.E.U16 desc[UR10][R72.64], R36 ;  /* 0x0000002448007986 */ /* 0x0003e2000c10150a */
[----:B------:R-:W-:Y:S06]  /*7f70*/  BAR.SYNC.DEFER_BLOCKING 0x0 ;  /* 0x0000000000007b1d */ /* 0x000fec0000010000 */
[----:B------:R1:W-:Y:S02]  /*7f80*/  STS.128 [R10+UR6], R12 ;  /* 0x0000000c0a007988 */ /* 0x0003e40008000c06 */
[----:B------:R-:W-:Y:S06]  /*7f90*/  BAR.SYNC.DEFER_BLOCKING 0x0 ;  /* 0x0000000000007b1d */ /* 0x000fec0000010000 */
[----:B------:R-:W-:Y:S05]  /*7fa0*/  @P0 EXIT ;  /* 0x000000000000094d */ /* 0x000fea0003800000 */
[----:B------:R-:W0:Y:S04]  /*7fb0*/  LDS R9, [R9] ;  /* 0x0000000009097984 */ /* 0x000e280000000800 */
[----:B0-----:R-:W-:Y:S01]  /*7fc0*/  STG.E desc[UR10][R2.64], R9 ;  /* 0x0000000902007986 */ /* 0x001fe2000c10190a */
[----:B------:R-:W-:Y:S05]  /*7fd0*/  EXIT ;  /* 0x000000000000794d */ /* 0x000fea0003800000 */
.L_x_2:
[----:B------:R-:W-:-:S00]  /*7fe0*/  BRA `(.L_x_2) ;  /* 0xfffffffc00fc7947 */ /* 0x000fc0000383ffff */
[----:B------:R-:W-:-:S00]  /*7ff0*/  NOP ;  /* 0x0000000000007918 */ /* 0x000fc00000000000 */
        /* <DEDUP_REMOVED lines=8> */
.L_x_3:


//--------------------- .nv.global.init           --------------------------
	.section	.nv.global.init,"aw",@progbits
.nv.global.init:
	.type		_$_str,@object
	.size		_$_str,(.L_0 - _$_str)
_$_str:
        /*0000*/ 	.byte	0x5f, 0x5f, 0x43, 0x55, 0x44, 0x41, 0x5f, 0x46, 0x54, 0x5a, 0x00
.L_0:


//--------------------- .nv.shared.attn_fwd       --------------------------
	.section	.nv.shared.attn_fwd,"aw",@nobits
	.sectionflags	@""
	.align	16
	.zero		1024


//--------------------- .nv.shared.reserved.0     --------------------------
	.section	.nv.shared.reserved.0,"aw",@nobits
	.weak		__nv_reservedSMEM_offset_0_alias
	.size		__nv_reservedSMEM_offset_0_alias, 0, 0
	.other		__nv_reservedSMEM_offset_0_alias,@"STO_CUDA_RESERVED_SHARED STV_DEFAULT"
__nv_reservedSMEM_offset_0_alias:
	.zero		0


//--------------------- .nv.constant0.attn_fwd    --------------------------
	.section	.nv.constant0.attn_fwd,"a",@progbits
	.sectionflags	@""
	.align	4
.nv.constant0.attn_fwd:
	.zero		664


//--------------------- SYMBOLS --------------------------

	.type		.nv.reservedSmem.offset0,@object
	.size		.nv.reservedSmem.offset0,0x4
